//
// Generated by NVIDIA NVVM Compiler
//
// Compiler Build ID: CL-36424714
// Cuda compilation tools, release 13.0, V13.0.88
// Based on NVVM 20.0.0
//

.version 9.0
.target sm_100
.address_size 64

	// .globl	_Z19naive_matmul_kernelPfS_S_iii
// _ZZ19tiled_matmul_kernelPfS_S_iiiE7shmem_A has been demoted
// _ZZ19tiled_matmul_kernelPfS_S_iiiE7shmem_B has been demoted

.visible .entry _Z19naive_matmul_kernelPfS_S_iii(
	.param .u64 .ptr .align 1 _Z19naive_matmul_kernelPfS_S_iii_param_0,
	.param .u64 .ptr .align 1 _Z19naive_matmul_kernelPfS_S_iii_param_1,
	.param .u64 .ptr .align 1 _Z19naive_matmul_kernelPfS_S_iii_param_2,
	.param .u32 _Z19naive_matmul_kernelPfS_S_iii_param_3,
	.param .u32 _Z19naive_matmul_kernelPfS_S_iii_param_4,
	.param .u32 _Z19naive_matmul_kernelPfS_S_iii_param_5
)
{
	.reg .pred 	%p<13>;
	.reg .b32 	%r<43>;
	.reg .b32 	%f<68>;
	.reg .b64 	%rd<52>;

	ld.param.u64 	%rd10, [_Z19naive_matmul_kernelPfS_S_iii_param_0];
	ld.param.u64 	%rd11, [_Z19naive_matmul_kernelPfS_S_iii_param_1];
	ld.param.u32 	%r22, [_Z19naive_matmul_kernelPfS_S_iii_param_3];
	ld.param.u32 	%r20, [_Z19naive_matmul_kernelPfS_S_iii_param_4];
	ld.param.u32 	%r21, [_Z19naive_matmul_kernelPfS_S_iii_param_5];
	cvta.to.global.u64 	%rd1, %rd11;
	cvta.to.global.u64 	%rd2, %rd10;
	mov.u32 	%r23, %ctaid.x;
	mov.u32 	%r24, %ntid.x;
	mov.u32 	%r25, %tid.x;
	mad.lo.s32 	%r1, %r23, %r24, %r25;
	div.s32 	%r2, %r1, %r20;
	mul.lo.s32 	%r26, %r2, %r20;
	sub.s32 	%r3, %r1, %r26;
	setp.ge.s32 	%p1, %r2, %r22;
	setp.lt.s32 	%p2, %r20, 0;
	or.pred  	%p3, %p2, %p1;
	@%p3 bra 	$L__BB0_14;
	setp.lt.s32 	%p4, %r21, 1;
	mov.f32 	%f67, 0f00000000;
	@%p4 bra 	$L__BB0_13;
	mul.lo.s32 	%r4, %r2, %r21;
	and.b32  	%r5, %r21, 7;
	setp.lt.u32 	%p5, %r21, 8;
	mov.f32 	%f67, 0f00000000;
	mov.b32 	%r41, 0;
	@%p5 bra 	$L__BB0_5;
	and.b32  	%r28, %r21, 2147483640;
	neg.s32 	%r39, %r28;
	mul.wide.u32 	%rd12, %r20, 8;
	add.s64 	%rd3, %rd1, %rd12;
	mul.wide.u32 	%rd13, %r20, 12;
	add.s64 	%rd4, %rd1, %rd13;
	mul.wide.u32 	%rd14, %r20, 16;
	add.s64 	%rd5, %rd1, %rd14;
	mul.wide.u32 	%rd15, %r20, 20;
	add.s64 	%rd6, %rd1, %rd15;
	mul.wide.u32 	%rd16, %r20, 24;
	add.s64 	%rd7, %rd1, %rd16;
	mul.wide.u32 	%rd17, %r20, 28;
	add.s64 	%rd8, %rd1, %rd17;
	mov.f32 	%f67, 0f00000000;
	mov.u32 	%r37, %r4;
	mov.u32 	%r38, %r3;
$L__BB0_4:
	.pragma "nounroll";
	and.b32  	%r41, %r21, 2147483640;
	mul.wide.s32 	%rd18, %r38, 4;
	mul.wide.u32 	%rd19, %r20, 4;
	add.s64 	%rd20, %rd1, %rd18;
	add.s64 	%rd21, %rd20, %rd19;
	add.s64 	%rd22, %rd3, %rd18;
	add.s64 	%rd23, %rd4, %rd18;
	add.s64 	%rd24, %rd5, %rd18;
	add.s64 	%rd25, %rd6, %rd18;
	add.s64 	%rd26, %rd7, %rd18;
	add.s64 	%rd27, %rd8, %rd18;
	mul.wide.s32 	%rd28, %r37, 4;
	add.s64 	%rd29, %rd2, %rd28;
	ld.global.f32 	%f17, [%rd29];
	ld.global.f32 	%f18, [%rd20];
	fma.rn.f32 	%f19, %f17, %f18, %f67;
	ld.global.f32 	%f20, [%rd29+4];
	ld.global.f32 	%f21, [%rd21];
	fma.rn.f32 	%f22, %f20, %f21, %f19;
	ld.global.f32 	%f23, [%rd29+8];
	ld.global.f32 	%f24, [%rd22];
	fma.rn.f32 	%f25, %f23, %f24, %f22;
	ld.global.f32 	%f26, [%rd29+12];
	ld.global.f32 	%f27, [%rd23];
	fma.rn.f32 	%f28, %f26, %f27, %f25;
	ld.global.f32 	%f29, [%rd29+16];
	ld.global.f32 	%f30, [%rd24];
	fma.rn.f32 	%f31, %f29, %f30, %f28;
	ld.global.f32 	%f32, [%rd29+20];
	ld.global.f32 	%f33, [%rd25];
	fma.rn.f32 	%f34, %f32, %f33, %f31;
	ld.global.f32 	%f35, [%rd29+24];
	ld.global.f32 	%f36, [%rd26];
	fma.rn.f32 	%f37, %f35, %f36, %f34;
	ld.global.f32 	%f38, [%rd29+28];
	ld.global.f32 	%f39, [%rd27];
	fma.rn.f32 	%f67, %f38, %f39, %f37;
	add.s32 	%r39, %r39, 8;
	shl.b32 	%r29, %r20, 3;
	add.s32 	%r38, %r38, %r29;
	add.s32 	%r37, %r37, 8;
	setp.ne.s32 	%p6, %r39, 0;
	@%p6 bra 	$L__BB0_4;
$L__BB0_5:
	setp.eq.s32 	%p7, %r5, 0;
	@%p7 bra 	$L__BB0_13;
	and.b32  	%r15, %r21, 3;
	setp.lt.u32 	%p8, %r5, 4;
	@%p8 bra 	$L__BB0_8;
	add.s32 	%r30, %r41, %r4;
	mul.wide.s32 	%rd30, %r30, 4;
	add.s64 	%rd31, %rd2, %rd30;
	ld.global.f32 	%f41, [%rd31];
	mad.lo.s32 	%r31, %r41, %r20, %r3;
	mul.wide.s32 	%rd32, %r31, 4;
	add.s64 	%rd33, %rd1, %rd32;
	ld.global.f32 	%f42, [%rd33];
	fma.rn.f32 	%f43, %f41, %f42, %f67;
	ld.global.f32 	%f44, [%rd31+4];
	mul.wide.u32 	%rd34, %r20, 4;
	add.s64 	%rd35, %rd33, %rd34;
	ld.global.f32 	%f45, [%rd35];
	fma.rn.f32 	%f46, %f44, %f45, %f43;
	ld.global.f32 	%f47, [%rd31+8];
	add.s64 	%rd36, %rd35, %rd34;
	ld.global.f32 	%f48, [%rd36];
	fma.rn.f32 	%f49, %f47, %f48, %f46;
	ld.global.f32 	%f50, [%rd31+12];
	add.s64 	%rd37, %rd36, %rd34;
	ld.global.f32 	%f51, [%rd37];
	fma.rn.f32 	%f67, %f50, %f51, %f49;
	add.s32 	%r41, %r41, 4;
$L__BB0_8:
	setp.eq.s32 	%p9, %r15, 0;
	@%p9 bra 	$L__BB0_13;
	setp.eq.s32 	%p10, %r15, 1;
	@%p10 bra 	$L__BB0_11;
	add.s32 	%r32, %r41, %r4;
	mul.wide.s32 	%rd38, %r32, 4;
	add.s64 	%rd39, %rd2, %rd38;
	ld.global.f32 	%f53, [%rd39];
	mad.lo.s32 	%r33, %r41, %r20, %r3;
	mul.wide.s32 	%rd40, %r33, 4;
	add.s64 	%rd41, %rd1, %rd40;
	ld.global.f32 	%f54, [%rd41];
	fma.rn.f32 	%f55, %f53, %f54, %f67;
	ld.global.f32 	%f56, [%rd39+4];
	mul.wide.u32 	%rd42, %r20, 4;
	add.s64 	%rd43, %rd41, %rd42;
	ld.global.f32 	%f57, [%rd43];
	fma.rn.f32 	%f67, %f56, %f57, %f55;
	add.s32 	%r41, %r41, 2;
$L__BB0_11:
	and.b32  	%r34, %r21, 1;
	setp.eq.b32 	%p11, %r34, 1;
	not.pred 	%p12, %p11;
	@%p12 bra 	$L__BB0_13;
	add.s32 	%r35, %r41, %r4;
	mul.wide.s32 	%rd44, %r35, 4;
	add.s64 	%rd45, %rd2, %rd44;
	ld.global.f32 	%f58, [%rd45];
	mad.lo.s32 	%r36, %r41, %r20, %r3;
	mul.wide.s32 	%rd46, %r36, 4;
	add.s64 	%rd47, %rd1, %rd46;
	ld.global.f32 	%f59, [%rd47];
	fma.rn.f32 	%f67, %f58, %f59, %f67;
$L__BB0_13:
	ld.param.u64 	%rd51, [_Z19naive_matmul_kernelPfS_S_iii_param_2];
	cvta.to.global.u64 	%rd48, %rd51;
	mul.wide.s32 	%rd49, %r1, 4;
	add.s64 	%rd50, %rd48, %rd49;
	st.global.f32 	[%rd50], %f67;
$L__BB0_14:
	ret;

}
	// .globl	_Z19tiled_matmul_kernelPfS_S_iii
.visible .entry _Z19tiled_matmul_kernelPfS_S_iii(
	.param .u64 .ptr .align 1 _Z19tiled_matmul_kernelPfS_S_iii_param_0,
	.param .u64 .ptr .align 1 _Z19tiled_matmul_kernelPfS_S_iii_param_1,
	.param .u64 .ptr .align 1 _Z19tiled_matmul_kernelPfS_S_iii_param_2,
	.param .u32 _Z19tiled_matmul_kernelPfS_S_iii_param_3,
	.param .u32 _Z19tiled_matmul_kernelPfS_S_iii_param_4,
	.param .u32 _Z19tiled_matmul_kernelPfS_S_iii_param_5
)
{
	.reg .pred 	%p<39>;
	.reg .b32 	%r<103>;
	.reg .b32 	%f<85>;
	.reg .b64 	%rd<24>;
	// demoted variable
	.shared .align 4 .b8 _ZZ19tiled_matmul_kernelPfS_S_iiiE7shmem_A[16];
	// demoted variable
	.shared .align 4 .b8 _ZZ19tiled_matmul_kernelPfS_S_iiiE7shmem_B[16];
	ld.param.u64 	%rd6, [_Z19tiled_matmul_kernelPfS_S_iii_param_0];
	ld.param.u64 	%rd7, [_Z19tiled_matmul_kernelPfS_S_iii_param_1];
	ld.param.u32 	%r53, [_Z19tiled_matmul_kernelPfS_S_iii_param_3];
	ld.param.u32 	%r54, [_Z19tiled_matmul_kernelPfS_S_iii_param_4];
	ld.param.u32 	%r55, [_Z19tiled_matmul_kernelPfS_S_iii_param_5];
	cvta.to.global.u64 	%rd1, %rd7;
	cvta.to.global.u64 	%rd2, %rd6;
	mov.u32 	%r56, %ctaid.y;
	shl.b32 	%r57, %r56, 1;
	mov.u32 	%r1, %tid.y;
	add.s32 	%r2, %r57, %r1;
	mov.u32 	%r58, %ctaid.x;
	shl.b32 	%r3, %r58, 1;
	mov.u32 	%r4, %tid.x;
	add.s32 	%r5, %r3, %r4;
	setp.lt.s32 	%p1, %r55, 1;
	mov.f32 	%f84, 0f00000000;
	@%p1 bra 	$L__BB1_27;
	add.s32 	%r6, %r55, 1;
	shr.u32 	%r60, %r6, 1;
	shl.b32 	%r61, %r1, 1;
	add.s32 	%r62, %r61, %r4;
	shl.b32 	%r63, %r62, 2;
	mov.u32 	%r64, _ZZ19tiled_matmul_kernelPfS_S_iiiE7shmem_A;
	add.s32 	%r7, %r64, %r63;
	mul.lo.s32 	%r8, %r55, %r2;
	mov.u32 	%r65, _ZZ19tiled_matmul_kernelPfS_S_iiiE7shmem_B;
	add.s32 	%r9, %r65, %r63;
	shl.b32 	%r66, %r1, 3;
	add.s32 	%r10, %r64, %r66;
	and.b32  	%r11, %r60, 3;
	setp.lt.u32 	%p2, %r55, 7;
	shl.b32 	%r67, %r4, 2;
	add.s32 	%r12, %r65, %r67;
	mov.f32 	%f84, 0f00000000;
	mov.b32 	%r97, 0;
	@%p2 bra 	$L__BB1_20;
	and.b32  	%r69, %r60, 1073741820;
	neg.s32 	%r96, %r69;
	add.s32 	%r70, %r1, 6;
	mad.lo.s32 	%r71, %r54, %r70, %r4;
	add.s32 	%r94, %r71, %r3;
	add.s32 	%r72, %r1, 4;
	mad.lo.s32 	%r73, %r54, %r72, %r4;
	add.s32 	%r93, %r73, %r3;
	add.s32 	%r74, %r1, 2;
	mad.lo.s32 	%r75, %r54, %r74, %r4;
	add.s32 	%r92, %r75, %r3;
	mad.lo.s32 	%r76, %r1, %r54, %r4;
	add.s32 	%r91, %r76, %r3;
	add.s32 	%r89, %r4, %r8;
	mov.f32 	%f84, 0f00000000;
	mov.u32 	%r90, %r4;
	mov.u32 	%r95, %r1;
$L__BB1_3:
	setp.ge.s32 	%p3, %r2, %r53;
	setp.ge.u32 	%p4, %r90, %r55;
	mul.wide.s32 	%rd8, %r89, 4;
	add.s64 	%rd3, %rd2, %rd8;
	mov.f32 	%f71, 0f00000000;
	or.pred  	%p5, %p3, %p4;
	@%p5 bra 	$L__BB1_5;
	ld.global.f32 	%f71, [%rd3];
$L__BB1_5:
	setp.ge.s32 	%p6, %r5, %r54;
	st.shared.f32 	[%r7], %f71;
	setp.ge.u32 	%p7, %r95, %r55;
	mov.f32 	%f72, 0f00000000;
	or.pred  	%p8, %p6, %p7;
	@%p8 bra 	$L__BB1_7;
	mul.wide.s32 	%rd9, %r91, 4;
	add.s64 	%rd10, %rd1, %rd9;
	ld.global.f32 	%f72, [%rd10];
$L__BB1_7:
	st.shared.f32 	[%r9], %f72;
	bar.sync 	0;
	ld.shared.f32 	%f38, [%r10];
	ld.shared.f32 	%f39, [%r12];
	fma.rn.f32 	%f40, %f38, %f39, %f84;
	ld.shared.f32 	%f41, [%r10+4];
	ld.shared.f32 	%f42, [%r12+8];
	fma.rn.f32 	%f6, %f41, %f42, %f40;
	bar.sync 	0;
	add.s32 	%r77, %r90, 2;
	setp.ge.u32 	%p10, %r77, %r55;
	mov.f32 	%f73, 0f00000000;
	or.pred  	%p11, %p3, %p10;
	@%p11 bra 	$L__BB1_9;
	ld.global.f32 	%f73, [%rd3+8];
$L__BB1_9:
	st.shared.f32 	[%r7], %f73;
	add.s32 	%r78, %r95, 2;
	setp.ge.u32 	%p13, %r78, %r55;
	mov.f32 	%f74, 0f00000000;
	or.pred  	%p14, %p6, %p13;
	@%p14 bra 	$L__BB1_11;
	mul.wide.s32 	%rd11, %r92, 4;
	add.s64 	%rd12, %rd1, %rd11;
	ld.global.f32 	%f74, [%rd12];
$L__BB1_11:
	st.shared.f32 	[%r9], %f74;
	bar.sync 	0;
	ld.shared.f32 	%f45, [%r10];
	ld.shared.f32 	%f46, [%r12];
	fma.rn.f32 	%f47, %f45, %f46, %f6;
	ld.shared.f32 	%f48, [%r10+4];
	ld.shared.f32 	%f49, [%r12+8];
	fma.rn.f32 	%f11, %f48, %f49, %f47;
	bar.sync 	0;
	add.s32 	%r79, %r90, 4;
	setp.ge.u32 	%p16, %r79, %r55;
	mov.f32 	%f75, 0f00000000;
	or.pred  	%p17, %p3, %p16;
	@%p17 bra 	$L__BB1_13;
	ld.global.f32 	%f75, [%rd3+16];
$L__BB1_13:
	st.shared.f32 	[%r7], %f75;
	add.s32 	%r80, %r95, 4;
	setp.ge.u32 	%p19, %r80, %r55;
	mov.f32 	%f76, 0f00000000;
	or.pred  	%p20, %p6, %p19;
	@%p20 bra 	$L__BB1_15;
	mul.wide.s32 	%rd13, %r93, 4;
	add.s64 	%rd14, %rd1, %rd13;
	ld.global.f32 	%f76, [%rd14];
$L__BB1_15:
	st.shared.f32 	[%r9], %f76;
	bar.sync 	0;
	ld.shared.f32 	%f52, [%r10];
	ld.shared.f32 	%f53, [%r12];
	fma.rn.f32 	%f54, %f52, %f53, %f11;
	ld.shared.f32 	%f55, [%r10+4];
	ld.shared.f32 	%f56, [%r12+8];
	fma.rn.f32 	%f16, %f55, %f56, %f54;
	bar.sync 	0;
	add.s32 	%r81, %r90, 6;
	setp.ge.u32 	%p22, %r81, %r55;
	mov.f32 	%f77, 0f00000000;
	or.pred  	%p23, %p3, %p22;
	@%p23 bra 	$L__BB1_17;
	ld.global.f32 	%f77, [%rd3+24];
$L__BB1_17:
	st.shared.f32 	[%r7], %f77;
	add.s32 	%r82, %r95, 6;
	setp.ge.u32 	%p25, %r82, %r55;
	mov.f32 	%f78, 0f00000000;
	or.pred  	%p26, %p6, %p25;
	@%p26 bra 	$L__BB1_19;
	mul.wide.s32 	%rd15, %r94, 4;
	add.s64 	%rd16, %rd1, %rd15;
	ld.global.f32 	%f78, [%rd16];
$L__BB1_19:
	add.s32 	%r83, %r55, 1;
	shr.u32 	%r84, %r83, 1;
	and.b32  	%r97, %r84, 1073741820;
	st.shared.f32 	[%r9], %f78;
	bar.sync 	0;
	ld.shared.f32 	%f58, [%r10];
	ld.shared.f32 	%f59, [%r12];
	fma.rn.f32 	%f60, %f58, %f59, %f16;
	ld.shared.f32 	%f61, [%r10+4];
	ld.shared.f32 	%f62, [%r12+8];
	fma.rn.f32 	%f84, %f61, %f62, %f60;
	bar.sync 	0;
	add.s32 	%r96, %r96, 4;
	add.s32 	%r95, %r95, 8;
	shl.b32 	%r85, %r54, 3;
	add.s32 	%r94, %r94, %r85;
	add.s32 	%r93, %r93, %r85;
	add.s32 	%r92, %r92, %r85;
	add.s32 	%r91, %r91, %r85;
	add.s32 	%r90, %r90, 8;
	add.s32 	%r89, %r89, 8;
	setp.ne.s32 	%p27, %r96, 0;
	@%p27 bra 	$L__BB1_3;
$L__BB1_20:
	setp.eq.s32 	%p28, %r11, 0;
	@%p28 bra 	$L__BB1_27;
	shl.b32 	%r86, %r97, 1;
	add.s32 	%r101, %r1, %r86;
	mad.lo.s32 	%r87, %r54, %r101, %r4;
	add.s32 	%r102, %r87, %r3;
	shl.b32 	%r39, %r54, 1;
	add.s32 	%r99, %r4, %r86;
	mad.lo.s32 	%r100, %r55, %r2, %r99;
	neg.s32 	%r98, %r11;
$L__BB1_22:
	.pragma "nounroll";
	setp.ge.s32 	%p29, %r2, %r53;
	mul.wide.s32 	%rd17, %r100, 4;
	add.s64 	%rd4, %rd2, %rd17;
	setp.ge.u32 	%p30, %r99, %r55;
	mov.f32 	%f82, 0f00000000;
	or.pred  	%p31, %p29, %p30;
	@%p31 bra 	$L__BB1_24;
	ld.global.f32 	%f82, [%rd4];
$L__BB1_24:
	setp.ge.s32 	%p32, %r5, %r54;
	st.shared.f32 	[%r7], %f82;
	setp.ge.u32 	%p33, %r101, %r55;
	mov.f32 	%f83, 0f00000000;
	or.pred  	%p34, %p32, %p33;
	@%p34 bra 	$L__BB1_26;
	mul.wide.s32 	%rd18, %r102, 4;
	add.s64 	%rd19, %rd1, %rd18;
	ld.global.f32 	%f83, [%rd19];
$L__BB1_26:
	st.shared.f32 	[%r9], %f83;
	bar.sync 	0;
	ld.shared.f32 	%f65, [%r10];
	ld.shared.f32 	%f66, [%r12];
	fma.rn.f32 	%f67, %f65, %f66, %f84;
	ld.shared.f32 	%f68, [%r10+4];
	ld.shared.f32 	%f69, [%r12+8];
	fma.rn.f32 	%f84, %f68, %f69, %f67;
	bar.sync 	0;
	add.s32 	%r102, %r102, %r39;
	add.s32 	%r101, %r101, 2;
	add.s32 	%r100, %r100, 2;
	add.s32 	%r99, %r99, 2;
	add.s32 	%r98, %r98, 1;
	setp.ne.s32 	%p35, %r98, 0;
	@%p35 bra 	$L__BB1_22;
$L__BB1_27:
	setp.ge.s32 	%p36, %r2, %r53;
	setp.ge.s32 	%p37, %r5, %r54;
	or.pred  	%p38, %p36, %p37;
	@%p38 bra 	$L__BB1_29;
	ld.param.u64 	%rd23, [_Z19tiled_matmul_kernelPfS_S_iii_param_2];
	mad.lo.s32 	%r88, %r54, %r2, %r5;
	cvta.to.global.u64 	%rd20, %rd23;
	mul.wide.s32 	%rd21, %r88, 4;
	add.s64 	%rd22, %rd20, %rd21;
	st.global.f32 	[%rd22], %f84;
$L__BB1_29:
	ret;

}


// ===== COMPILED SASS (sm_100) =====

	.target	sm_100

	.elftype	@"ET_EXEC"


//--------------------- .note.nv.tkinfo           --------------------------
	.section	.note.nv.tkinfo,"",@"SHT_NOTE"
	.sectionflags	@"SHF_NOTE_NV_TKINFO"
	.tkinfo
        /*0018*/ 	.word	0x00000002
        /*0030*/ 	.string	""
        /*0030*/ 	.string	"ptxas"
        /*0030*/ 	.string	"Cuda compilation tools, release 13.0, V13.0.88"
        /*0030*/ 	.string	"Build cuda_13.0.r13.0/compiler.36424714_0"
        /*0030*/ 	.string	"-arch sm_100 -m 64 "



//--------------------- .note.nv.cuinfo           --------------------------
	.section	.note.nv.cuinfo,"",@"SHT_NOTE"
	.sectionflags	@"SHF_NOTE_NV_CUINFO"
        /*0018*/ 	.short	0x0002
        /*001a*/ 	.short	0x0064
        /*001c*/ 	.short	0x0082
	.zero		2


//--------------------- .nv.info                  --------------------------
	.section	.nv.info,"",@"SHT_CUDA_INFO"
	.align	4


	//----- nvinfo : EIATTR_REGCOUNT
	.align		4
        /*0000*/ 	.byte	0x04, 0x2f
        /*0002*/ 	.short	(.L_1 - .L_0)
	.align		4
.L_0:
        /*0004*/ 	.word	index@(_Z19naive_matmul_kernelPfS_S_iii)
        /*0008*/ 	.word	0x00000020


	//----- nvinfo : EIATTR_FRAME_SIZE
	.align		4
.L_1:
        /*000c*/ 	.byte	0x04, 0x11
        /*000e*/ 	.short	(.L_3 - .L_2)
	.align		4
.L_2:
        /*0010*/ 	.word	index@(_Z19naive_matmul_kernelPfS_S_iii)
        /*0014*/ 	.word	0x00000000


	//----- nvinfo : EIATTR_REGCOUNT
	.align		4
.L_3:
        /*0018*/ 	.byte	0x04, 0x2f
        /*001a*/ 	.short	(.L_5 - .L_4)
	.align		4
.L_4:
        /*001c*/ 	.word	index@(_Z19tiled_matmul_kernelPfS_S_iii)
        /*0020*/ 	.word	0x00000020


	//----- nvinfo : EIATTR_FRAME_SIZE
	.align		4
.L_5:
        /*0024*/ 	.byte	0x04, 0x11
        /*0026*/ 	.short	(.L_7 - .L_6)
	.align		4
.L_6:
        /*0028*/ 	.word	index@(_Z19tiled_matmul_kernelPfS_S_iii)
        /*002c*/ 	.word	0x00000000


	//----- nvinfo : EIATTR_MIN_STACK_SIZE
	.align		4
.L_7:
        /*0030*/ 	.byte	0x04, 0x12
        /*0032*/ 	.short	(.L_9 - .L_8)
	.align		4
.L_8:
        /*0034*/ 	.word	index@(_Z19tiled_matmul_kernelPfS_S_iii)
        /*0038*/ 	.word	0x00000000


	//----- nvinfo : EIATTR_MIN_STACK_SIZE
	.align		4
.L_9:
        /*003c*/ 	.byte	0x04, 0x12
        /*003e*/ 	.short	(.L_11 - .L_10)
	.align		4
.L_10:
        /*0040*/ 	.word	index@(_Z19naive_matmul_kernelPfS_S_iii)
        /*0044*/ 	.word	0x00000000
.L_11:


//--------------------- .nv.compat                --------------------------
	.section	.nv.compat,"",@"SHT_CUDA_COMPAT_INFO"
	.align	4
        /*0000*/ 	.byte	0x02, 0x09, 0x00, 0x00, 0x02, 0x02, 0x01, 0x00, 0x02, 0x05, 0x05, 0x00, 0x03, 0x07, 0x01, 0x01
        /*0010*/ 	.byte	0x02, 0x03, 0x00, 0x00, 0x02, 0x06, 0x01, 0x00, 0x04, 0x0b, 0x08, 0x00, 0x09, 0x00, 0x00, 0x00
        /*0020*/ 	.byte	0x00, 0x00, 0x00, 0x00


//--------------------- .nv.info._Z19tiled_matmul_kernelPfS_S_iii --------------------------
	.section	.nv.info._Z19tiled_matmul_kernelPfS_S_iii,"",@"SHT_CUDA_INFO"
	.sectionflags	@""
	.align	4


	//----- nvinfo : EIATTR_CUDA_API_VERSION
	.align		4
        /*0000*/ 	.byte	0x04, 0x37
        /*0002*/ 	.short	(.L_13 - .L_12)
.L_12:
        /*0004*/ 	.word	0x00000082


	//----- nvinfo : EIATTR_KPARAM_INFO
	.align		4
.L_13:
        /*0008*/ 	.byte	0x04, 0x17
        /*000a*/ 	.short	(.L_15 - .L_14)
.L_14:
        /*000c*/ 	.word	0x00000000
        /*0010*/ 	.short	0x0005
        /*0012*/ 	.short	0x0020
        /*0014*/ 	.byte	0x00, 0xf0, 0x11, 0x00


	//----- nvinfo : EIATTR_KPARAM_INFO
	.align		4
.L_15:
        /*0018*/ 	.byte	0x04, 0x17
        /*001a*/ 	.short	(.L_17 - .L_16)
.L_16:
        /*001c*/ 	.word	0x00000000
        /*0020*/ 	.short	0x0004
        /*0022*/ 	.short	0x001c
        /*0024*/ 	.byte	0x00, 0xf0, 0x11, 0x00


	//----- nvinfo : EIATTR_KPARAM_INFO
	.align		4
.L_17:
        /*0028*/ 	.byte	0x04, 0x17
        /*002a*/ 	.short	(.L_19 - .L_18)
.L_18:
        /*002c*/ 	.word	0x00000000
        /*0030*/ 	.short	0x0003
        /*0032*/ 	.short	0x0018
        /*0034*/ 	.byte	0x00, 0xf0, 0x11, 0x00


	//----- nvinfo : EIATTR_KPARAM_INFO
	.align		4
.L_19:
        /*0038*/ 	.byte	0x04, 0x17
        /*003a*/ 	.short	(.L_21 - .L_20)
.L_20:
        /*003c*/ 	.word	0x00000000
        /*0040*/ 	.short	0x0002
        /*0042*/ 	.short	0x0010
        /*0044*/ 	.byte	0x00, 0xf5, 0x21, 0x00


	//----- nvinfo : EIATTR_KPARAM_INFO
	.align		4
.L_21:
        /*0048*/ 	.byte	0x04, 0x17
        /*004a*/ 	.short	(.L_23 - .L_22)
.L_22:
        /*004c*/ 	.word	0x00000000
        /*0050*/ 	.short	0x0001
        /*0052*/ 	.short	0x0008
        /*0054*/ 	.byte	0x00, 0xf5, 0x21, 0x00


	//----- nvinfo : EIATTR_KPARAM_INFO
	.align		4
.L_23:
        /*0058*/ 	.byte	0x04, 0x17
        /*005a*/ 	.short	(.L_25 - .L_24)
.L_24:
        /*005c*/ 	.word	0x00000000
        /*0060*/ 	.short	0x0000
        /*0062*/ 	.short	0x0000
        /*0064*/ 	.byte	0x00, 0xf5, 0x21, 0x00


	//----- nvinfo : EIATTR_SPARSE_MMA_MASK
	.align		4
.L_25:
        /*0068*/ 	.byte	0x03, 0x50
        /*006a*/ 	.short	0x0000


	//----- nvinfo : EIATTR_MAXREG_COUNT
	.align		4
        /*006c*/ 	.byte	0x03, 0x1b
        /*006e*/ 	.short	0x00ff


	//----- nvinfo : EIATTR_NUM_BARRIERS
	.align		4
        /*0070*/ 	.byte	0x02, 0x4c
        /*0072*/ 	.byte	0x01
	.zero		1


	//----- nvinfo : EIATTR_MERCURY_ISA_VERSION
	.align		4
        /*0074*/ 	.byte	0x03, 0x5f
        /*0076*/ 	.short	0x0101


	//----- nvinfo : EIATTR_VRC_CTA_INIT_COUNT
	.align		4
        /*0078*/ 	.byte	0x02, 0x4a
	.zero		1
	.zero		1


	//----- nvinfo : EIATTR_EXIT_INSTR_OFFSETS
	.align		4
        /*007c*/ 	.byte	0x04, 0x1c
        /*007e*/ 	.short	(.L_27 - .L_26)


	//   ....[0]....
.L_26:
        /*0080*/ 	.word	0x00000b60


	//   ....[1]....
        /*0084*/ 	.word	0x00000bb0


	//----- nvinfo : EIATTR_CBANK_PARAM_SIZE
	.align		4
.L_27:
        /*0088*/ 	.byte	0x03, 0x19
        /*008a*/ 	.short	0x0024


	//----- nvinfo : EIATTR_PARAM_CBANK
	.align		4
        /*008c*/ 	.byte	0x04, 0x0a
        /*008e*/ 	.short	(.L_29 - .L_28)
	.align		4
.L_28:
        /*0090*/ 	.word	index@(.nv.constant0._Z19tiled_matmul_kernelPfS_S_iii)
        /*0094*/ 	.short	0x0380
        /*0096*/ 	.short	0x0024


	//----- nvinfo : EIATTR_SW_WAR
	.align		4
.L_29:
        /*0098*/ 	.byte	0x04, 0x36
        /*009a*/ 	.short	(.L_31 - .L_30)
.L_30:
        /*009c*/ 	.word	0x00000008
.L_31:


//--------------------- .nv.info._Z19naive_matmul_kernelPfS_S_iii --------------------------
	.section	.nv.info._Z19naive_matmul_kernelPfS_S_iii,"",@"SHT_CUDA_INFO"
	.sectionflags	@""
	.align	4


	//----- nvinfo : EIATTR_CUDA_API_VERSION
	.align		4
        /*0000*/ 	.byte	0x04, 0x37
        /*0002*/ 	.short	(.L_33 - .L_32)
.L_32:
        /*0004*/ 	.word	0x00000082


	//----- nvinfo : EIATTR_KPARAM_INFO
	.align		4
.L_33:
        /*0008*/ 	.byte	0x04, 0x17
        /*000a*/ 	.short	(.L_35 - .L_34)
.L_34:
        /*000c*/ 	.word	0x00000000
        /*0010*/ 	.short	0x0005
        /*0012*/ 	.short	0x0020
        /*0014*/ 	.byte	0x00, 0xf0, 0x11, 0x00


	//----- nvinfo : EIATTR_KPARAM_INFO
	.align		4
.L_35:
        /*0018*/ 	.byte	0x04, 0x17
        /*001a*/ 	.short	(.L_37 - .L_36)
.L_36:
        /*001c*/ 	.word	0x00000000
        /*0020*/ 	.short	0x0004
        /*0022*/ 	.short	0x001c
        /*0024*/ 	.byte	0x00, 0xf0, 0x11, 0x00


	//----- nvinfo : EIATTR_KPARAM_INFO
	.align		4
.L_37:
        /*0028*/ 	.byte	0x04, 0x17
        /*002a*/ 	.short	(.L_39 - .L_38)
.L_38:
        /*002c*/ 	.word	0x00000000
        /*0030*/ 	.short	0x0003
        /*0032*/ 	.short	0x0018
        /*0034*/ 	.byte	0x00, 0xf0, 0x11, 0x00


	//----- nvinfo : EIATTR_KPARAM_INFO
	.align		4
.L_39:
        /*0038*/ 	.byte	0x04, 0x17
        /*003a*/ 	.short	(.L_41 - .L_40)
.L_40:
        /*003c*/ 	.word	0x00000000
        /*0040*/ 	.short	0x0002
        /*0042*/ 	.short	0x0010
        /*0044*/ 	.byte	0x00, 0xf5, 0x21, 0x00


	//----- nvinfo : EIATTR_KPARAM_INFO
	.align		4
.L_41:
        /*0048*/ 	.byte	0x04, 0x17
        /*004a*/ 	.short	(.L_43 - .L_42)
.L_42:
        /*004c*/ 	.word	0x00000000
        /*0050*/ 	.short	0x0001
        /*0052*/ 	.short	0x0008
        /*0054*/ 	.byte	0x00, 0xf5, 0x21, 0x00


	//----- nvinfo : EIATTR_KPARAM_INFO
	.align		4
.L_43:
        /*0058*/ 	.byte	0x04, 0x17
        /*005a*/ 	.short	(.L_45 - .L_44)
.L_44:
        /*005c*/ 	.word	0x00000000
        /*0060*/ 	.short	0x0000
        /*0062*/ 	.short	0x0000
        /*0064*/ 	.byte	0x00, 0xf5, 0x21, 0x00


	//----- nvinfo : EIATTR_SPARSE_MMA_MASK
	.align		4
.L_45:
        /*0068*/ 	.byte	0x03, 0x50
        /*006a*/ 	.short	0x0000


	//----- nvinfo : EIATTR_MAXREG_COUNT
	.align		4
        /*006c*/ 	.byte	0x03, 0x1b
        /*006e*/ 	.short	0x00ff


	//----- nvinfo : EIATTR_MERCURY_ISA_VERSION
	.align		4
        /*0070*/ 	.byte	0x03, 0x5f
        /*0072*/ 	.short	0x0101


	//----- nvinfo : EIATTR_VRC_CTA_INIT_COUNT
	.align		4
        /*0074*/ 	.byte	0x02, 0x4a
	.zero		1
	.zero		1


	//----- nvinfo : EIATTR_EXIT_INSTR_OFFSETS
	.align		4
        /*0078*/ 	.byte	0x04, 0x1c
        /*007a*/ 	.short	(.L_47 - .L_46)


	//   ....[0]....
.L_46:
        /*007c*/ 	.word	0x00000200


	//   ....[1]....
        /*0080*/ 	.word	0x00000a90


	//----- nvinfo : EIATTR_CBANK_PARAM_SIZE
	.align		4
.L_47:
        /*0084*/ 	.byte	0x03, 0x19
        /*0086*/ 	.short	0x0024


	//----- nvinfo : EIATTR_PARAM_CBANK
	.align		4
        /*0088*/ 	.byte	0x04, 0x0a
        /*008a*/ 	.short	(.L_49 - .L_48)
	.align		4
.L_48:
        /*008c*/ 	.word	index@(.nv.constant0._Z19naive_matmul_kernelPfS_S_iii)
        /*0090*/ 	.short	0x0380
        /*0092*/ 	.short	0x0024


	//----- nvinfo : EIATTR_SW_WAR
	.align		4
.L_49:
        /*0094*/ 	.byte	0x04, 0x36
        /*0096*/ 	.short	(.L_51 - .L_50)
.L_50:
        /*0098*/ 	.word	0x00000008
.L_51:


//--------------------- .nv.callgraph             --------------------------
	.section	.nv.callgraph,"",@"SHT_CUDA_CALLGRAPH"
	.align	4
	.sectionentsize	8
	.align		4
        /*0000*/ 	.word	0x00000000
	.align		4
        /*0004*/ 	.word	0xffffffff
	.align		4
        /*0008*/ 	.word	0x00000000
	.align		4
        /*000c*/ 	.word	0xfffffffe
	.align		4
        /*0010*/ 	.word	0x00000000
	.align		4
        /*0014*/ 	.word	0xfffffffd
	.align		4
        /*0018*/ 	.word	0x00000000
	.align		4
        /*001c*/ 	.word	0xfffffffc


//--------------------- .text._Z19tiled_matmul_kernelPfS_S_iii --------------------------
	.section	.text._Z19tiled_matmul_kernelPfS_S_iii,"ax",@progbits
	.align	128
        .global         _Z19tiled_matmul_kernelPfS_S_iii
        .type           _Z19tiled_matmul_kernelPfS_S_iii,@function
        .size           _Z19tiled_matmul_kernelPfS_S_iii,(.L_x_10 - _Z19tiled_matmul_kernelPfS_S_iii)
        .other          _Z19tiled_matmul_kernelPfS_S_iii,@"STO_CUDA_ENTRY STV_DEFAULT"
_Z19tiled_matmul_kernelPfS_S_iii:
.text._Z19tiled_matmul_kernelPfS_S_iii:
[----:B------:R-:W-:Y:S01]  /*0000*/  LDC R1, c[0x0][0x37c] ;  /* 0x0000df00ff017b82 */ /* 0x000fe20000000800 */
[----:B------:R-:W0:Y:S01]  /*0010*/  S2R R5, SR_CTAID.Y ;  /* 0x0000000000057919 */ /* 0x000e220000002600 */
[----:B------:R-:W1:Y:S01]  /*0020*/  LDCU UR8, c[0x0][0x3a0] ;  /* 0x00007400ff0877ac */ /* 0x000e620008000800 */
[----:B------:R-:W-:Y:S01]  /*0030*/  HFMA2 R27, -RZ, RZ, 0, 0 ;  /* 0x00000000ff1b7431 */ /* 0x000fe200000001ff */
[----:B------:R-:W0:Y:S01]  /*0040*/  S2R R0, SR_TID.Y ;  /* 0x0000000000007919 */ /* 0x000e220000002200 */
[----:B------:R-:W2:Y:S01]  /*0050*/  LDCU.64 UR10, c[0x0][0x358] ;  /* 0x00006b00ff0a77ac */ /* 0x000ea20008000a00 */
[----:B------:R-:W3:Y:S01]  /*0060*/  S2R R2, SR_CTAID.X ;  /* 0x0000000000027919 */ /* 0x000ee20000002500 */
[----:B------:R-:W3:Y:S01]  /*0070*/  S2R R3, SR_TID.X ;  /* 0x0000000000037919 */ /* 0x000ee20000002100 */
[----:B-1----:R-:W-:Y:S01]  /*0080*/  UISETP.GE.AND UP0, UPT, UR8, 0x1, UPT ;  /* 0x000000010800788c */ /* 0x002fe2000bf06270 */
[----:B0-----:R-:W-:Y:S01]  /*0090*/  IMAD R6, R5, 0x2, R0 ;  /* 0x0000000205067824 */ /* 0x001fe200078e0200 */
[----:B---3--:R-:W-:-:S07]  /*00a0*/  LEA R5, R2, R3, 0x1 ;  /* 0x0000000302057211 */ /* 0x008fce00078e08ff */
[----:B--2---:R-:W-:Y:S05]  /*00b0*/  BRA.U !UP0, `(.L_x_0) ;  /* 0x00000009089c7547 */ /* 0x004fea000b800000 */
[----:B------:R-:W0:Y:S01]  /*00c0*/  S2UR UR7, SR_CgaCtaId ;  /* 0x00000000000779c3 */ /* 0x000e220000008800 */
[----:B------:R-:W-:Y:S01]  /*00d0*/  UMOV UR5, 0x400 ;  /* 0x0000040000057882 */ /* 0x000fe20000000000 */
[----:B------:R-:W-:Y:S01]  /*00e0*/  UISETP.GE.U32.AND UP0, UPT, UR8, 0x7, UPT ;  /* 0x000000070800788c */ /* 0x000fe2000bf06070 */
[----:B------:R-:W-:Y:S01]  /*00f0*/  IMAD R9, R0, 0x2, R3 ;  /* 0x0000000200097824 */ /* 0x000fe200078e0203 */
[----:B------:R-:W-:Y:S01]  /*0100*/  UIADD3 UR6, UPT, UPT, UR5, 0x10, URZ ;  /* 0x0000001005067890 */ /* 0x000fe2000fffe0ff */
[----:B------:R-:W-:Y:S01]  /*0110*/  MOV R27, RZ ;  /* 0x000000ff001b7202 */ /* 0x000fe20000000f00 */
[----:B------:R-:W-:Y:S01]  /*0120*/  UIADD3 UR4, UPT, UPT, UR8, 0x1, URZ ;  /* 0x0000000108047890 */ /* 0x000fe2000fffe0ff */
[----:B------:R-:W-:-:S03]  /*0130*/  IMAD.MOV.U32 R11, RZ, RZ, RZ ;  /* 0x000000ffff0b7224 */ /* 0x000fc600078e00ff */
[----:B------:R-:W-:Y:S02]  /*0140*/  USHF.R.U32.HI UR4, URZ, 0x1, UR4 ;  /* 0x00000001ff047899 */ /* 0x000fe40008011604 */
[----:B0-----:R-:W-:Y:S02]  /*0150*/  ULEA UR5, UR7, UR5, 0x18 ;  /* 0x0000000507057291 */ /* 0x001fe4000f8ec0ff */
[----:B------:R-:W-:Y:S02]  /*0160*/  ULEA UR6, UR7, UR6, 0x18 ;  /* 0x0000000607067291 */ /* 0x000fe4000f8ec0ff */
[----:B------:R-:W-:Y:S02]  /*0170*/  ULOP3.LUT UR7, UR4, 0x3, URZ, 0xc0, !UPT ;  /* 0x0000000304077892 */ /* 0x000fe4000f8ec0ff */
[----:B------:R-:W-:Y:S02]  /*0180*/  LEA R7, R9, UR5, 0x2 ;  /* 0x0000000509077c11 */ /* 0x000fe4000f8e10ff */
[----:B------:R-:W-:-:S02]  /*0190*/  LEA R8, R0, UR5, 0x3 ;  /* 0x0000000500087c11 */ /* 0x000fc4000f8e18ff */
[----:B------:R-:W-:Y:S02]  /*01a0*/  LEA R9, R9, UR6, 0x2 ;  /* 0x0000000609097c11 */ /* 0x000fe4000f8e10ff */
[----:B------:R-:W-:Y:S01]  /*01b0*/  LEA R10, R3, UR6, 0x2 ;  /* 0x00000006030a7c11 */ /* 0x000fe2000f8e10ff */
[----:B------:R-:W-:Y:S06]  /*01c0*/  BRA.U !UP0, `(.L_x_1) ;  /* 0x0000000508b87547 */ /* 0x000fec000b800000 */
[----:B------:R-:W0:Y:S01]  /*01d0*/  LDCU.64 UR12, c[0x0][0x398] ;  /* 0x00007300ff0c77ac */ /* 0x000e220008000a00 */
[----:B------:R-:W1:Y:S01]  /*01e0*/  LDC R12, c[0x0][0x39c] ;  /* 0x0000e700ff0c7b82 */ /* 0x000e620000000800 */
[C---:B------:R-:W-:Y:S01]  /*01f0*/  IADD3 R4, PT, PT, R0.reuse, 0x6, RZ ;  /* 0x0000000600047810 */ /* 0x040fe20007ffe0ff */
[C---:B------:R-:W-:Y:S01]  /*0200*/  VIADD R14, R0.reuse, 0x4 ;  /* 0x00000004000e7836 */ /* 0x040fe20000000000 */
[----:B------:R-:W-:Y:S01]  /*0210*/  IADD3 R16, PT, PT, R0, 0x2, RZ ;  /* 0x0000000200107810 */ /* 0x000fe20007ffe0ff */
[----:B------:R-:W-:Y:S01]  /*0220*/  ULOP3.LUT UR4, UR4, 0x3ffffffc, URZ, 0xc0, !UPT ;  /* 0x3ffffffc04047892 */ /* 0x000fe2000f8ec0ff */
[--C-:B------:R-:W-:Y:S01]  /*0230*/  IMAD R13, R6, UR8, R3.reuse ;  /* 0x00000008060d7c24 */ /* 0x100fe2000f8e0203 */
[----:B------:R-:W-:Y:S01]  /*0240*/  MOV R20, R3 ;  /* 0x0000000300147202 */ /* 0x000fe20000000f00 */
[----:B------:R-:W-:Y:S01]  /*0250*/  IMAD.MOV.U32 R27, RZ, RZ, RZ ;  /* 0x000000ffff1b7224 */ /* 0x000fe200078e00ff */
[----:B------:R-:W2:Y:S01]  /*0260*/  LDCU UR5, c[0x0][0x3a0] ;  /* 0x00007400ff0577ac */ /* 0x000ea20008000800 */
[----:B------:R-:W-:Y:S01]  /*0270*/  UIADD3 UR6, UPT, UPT, -UR4, URZ, URZ ;  /* 0x000000ff04067290 */ /* 0x000fe2000fffe1ff */
[--C-:B0-----:R-:W-:Y:S01]  /*0280*/  IMAD R23, R4, UR13, R3.reuse ;  /* 0x0000000d04177c24 */ /* 0x101fe2000f8e0203 */
[----:B------:R-:W-:Y:S01]  /*0290*/  ISETP.GE.AND P1, PT, R6, UR12, PT ;  /* 0x0000000c06007c0c */ /* 0x000fe2000bf26270 */
[----:B------:R-:W-:-:S02]  /*02a0*/  IMAD R21, R16, UR13, R3 ;  /* 0x0000000d10157c24 */ /* 0x000fc4000f8e0203 */
[--C-:B------:R-:W-:Y:S01]  /*02b0*/  IMAD R25, R14, UR13, R3.reuse ;  /* 0x0000000d0e197c24 */ /* 0x100fe2000f8e0203 */
[----:B------:R-:W-:Y:S01]  /*02c0*/  LEA R23, R2, R23, 0x1 ;  /* 0x0000001702177211 */ /* 0x000fe200078e08ff */
[----:B------:R-:W-:Y:S01]  /*02d0*/  IMAD R11, R0, UR13, R3 ;  /* 0x0000000d000b7c24 */ /* 0x000fe2000f8e0203 */
[C---:B------:R-:W-:Y:S01]  /*02e0*/  LEA R21, R2.reuse, R21, 0x1 ;  /* 0x0000001502157211 */ /* 0x040fe200078e08ff */
[----:B------:R-:W-:Y:S02]  /*02f0*/  IMAD.MOV.U32 R4, RZ, RZ, R0 ;  /* 0x000000ffff047224 */ /* 0x000fe400078e0000 */
[C---:B------:R-:W-:Y:S02]  /*0300*/  IMAD R25, R2.reuse, 0x2, R25 ;  /* 0x0000000202197824 */ /* 0x040fe400078e0219 */
[----:B--2---:R-:W-:-:S07]  /*0310*/  IMAD R11, R2, 0x2, R11 ;  /* 0x00000002020b7824 */ /* 0x004fce00078e020b */
.L_x_2:
[----:B-1----:R-:W-:Y:S01]  /*0320*/  ISETP.GE.AND P0, PT, R5, R12, PT ;  /* 0x0000000c0500720c */ /* 0x002fe20003f06270 */
[----:B------:R-:W-:Y:S01]  /*0330*/  UMOV UR8, UR5 ;  /* 0x0000000500087c82 */ /* 0x000fe20008000000 */
[----:B------:R-:W0:Y:S01]  /*0340*/  LDC.64 R14, c[0x0][0x380] ;  /* 0x0000e000ff0e7b82 */ /* 0x000e220000000a00 */
[----:B------:R-:W-:Y:S01]  /*0350*/  ISETP.GE.U32.OR P2, PT, R20, UR8, P1 ;  /* 0x0000000814007c0c */ /* 0x000fe20008f46470 */
[----:B------:R-:W-:Y:S01]  /*0360*/  HFMA2 R24, -RZ, RZ, 0, 0 ;  /* 0x00000000ff187431 */ /* 0x000fe200000001ff */
[----:B------:R-:W-:Y:S01]  /*0370*/  ISETP.GE.U32.OR P3, PT, R4, UR8, P0 ;  /* 0x0000000804007c0c */ /* 0x000fe20008766470 */
[----:B------:R-:W-:-:S12]  /*0380*/  IMAD.MOV.U32 R22, RZ, RZ, RZ ;  /* 0x000000ffff167224 */ /* 0x000fd800078e00ff */
[----:B------:R-:W1:Y:S01]  /*0390*/  @!P3 LDC.64 R16, c[0x0][0x388] ;  /* 0x0000e200ff10bb82 */ /* 0x000e620000000a00 */
[----:B0-----:R-:W-:-:S05]  /*03a0*/  IMAD.WIDE R14, R13, 0x4, R14 ;  /* 0x000000040d0e7825 */ /* 0x001fca00078e020e */
[----:B------:R-:W2:Y:S01]  /*03b0*/  @!P2 LDG.E R22, desc[UR10][R14.64] ;  /* 0x0000000a0e16a981 */ /* 0x000ea2000c1e1900 */
[----:B-1----:R-:W-:-:S05]  /*03c0*/  @!P3 IMAD.WIDE R28, R11, 0x4, R16 ;  /* 0x000000040b1cb825 */ /* 0x002fca00078e0210 */
[----:B------:R0:W3:Y:S01]  /*03d0*/  @!P3 LDG.E R24, desc[UR10][R28.64] ;  /* 0x0000000a1c18b981 */ /* 0x0000e2000c1e1900 */
[----:B------:R-:W-:-:S04]  /*03e0*/  IADD3 R18, PT, PT, R4, 0x2, RZ ;  /* 0x0000000204127810 */ /* 0x000fc80007ffe0ff */
[----:B------:R-:W-:-:S13]  /*03f0*/  ISETP.GE.U32.OR P3, PT, R18, UR8, P0 ;  /* 0x0000000812007c0c */ /* 0x000fda0008766470 */
[----:B------:R-:W1:Y:S01]  /*0400*/  @!P3 LDC.64 R18, c[0x0][0x388] ;  /* 0x0000e200ff12bb82 */ /* 0x000e620000000a00 */
[----:B0-----:R-:W-:-:S05]  /*0410*/  VIADD R28, R20, 0x2 ;  /* 0x00000002141c7836 */ /* 0x001fca0000000000 */
[----:B------:R-:W-:Y:S02]  /*0420*/  ISETP.GE.U32.OR P2, PT, R28, UR8, P1 ;  /* 0x000000081c007c0c */ /* 0x000fe40008f46470 */
[----:B------:R-:W-:Y:S01]  /*0430*/  MOV R28, RZ ;  /* 0x000000ff001c7202 */ /* 0x000fe20000000f00 */
[----:B--2---:R-:W-:Y:S04]  /*0440*/  STS [R7], R22 ;  /* 0x0000001607007388 */ /* 0x004fe80000000800 */
[----:B---3--:R0:W-:Y:S01]  /*0450*/  STS [R9], R24 ;  /* 0x0000001809007388 */ /* 0x0081e20000000800 */
[----:B------:R-:W-:Y:S06]  /*0460*/  BAR.SYNC.DEFER_BLOCKING 0x0 ;  /* 0x0000000000007b1d */ /* 0x000fec0000010000 */
[----:B------:R-:W-:Y:S04]  /*0470*/  LDS R26, [R10] ;  /* 0x000000000a1a7984 */ /* 0x000fe80000000800 */
[----:B------:R-:W2:Y:S04]  /*0480*/  LDS.64 R16, [R8] ;  /* 0x0000000008107984 */ /* 0x000ea80000000a00 */
[----:B------:R-:W3:Y:S01]  /*0490*/  LDS R29, [R10+0x8] ;  /* 0x000008000a1d7984 */ /* 0x000ee20000000800 */
[----:B0-----:R-:W-:Y:S01]  /*04a0*/  IMAD.MOV.U32 R24, RZ, RZ, RZ ;  /* 0x000000ffff187224 */ /* 0x001fe200078e00ff */
[----:B------:R-:W-:Y:S06]  /*04b0*/  BAR.SYNC.DEFER_BLOCKING 0x0 ;  /* 0x0000000000007b1d */ /* 0x000fec0000010000 */
[----:B------:R-:W4:Y:S01]  /*04c0*/  @!P2 LDG.E R24, desc[UR10][R14.64+0x8] ;  /* 0x0000080a0e18a981 */ /* 0x000f22000c1e1900 */
[----:B--2---:R-:W-:Y:S01]  /*04d0*/  FFMA R16, R16, R26, R27 ;  /* 0x0000001a10107223 */ /* 0x004fe2000000001b */
[----:B-1----:R-:W-:-:S05]  /*04e0*/  @!P3 IMAD.WIDE R26, R21, 0x4, R18 ;  /* 0x00000004151ab825 */ /* 0x002fca00078e0212 */
[----:B------:R0:W2:Y:S02]  /*04f0*/  @!P3 LDG.E R28, desc[UR10][R26.64] ;  /* 0x0000000a1a1cb981 */ /* 0x0000a4000c1e1900 */
[----:B0-----:R-:W-:-:S04]  /*0500*/  IADD3 R26, PT, PT, R4, 0x4, RZ ;  /* 0x00000004041a7810 */ /* 0x001fc80007ffe0ff */
[----:B------:R-:W-:Y:S01]  /*0510*/  ISETP.GE.U32.OR P3, PT, R26, UR8, P0 ;  /* 0x000000081a007c0c */ /* 0x000fe20008766470 */
[----:B---3--:R-:W-:Y:S01]  /*0520*/  FFMA R29, R29, R17, R16 ;  /* 0x000000111d1d7223 */ /* 0x008fe20000000010 */
[----:B------:R-:W-:-:S11]  /*0530*/  VIADD R26, R20, 0x4 ;  /* 0x00000004141a7836 */ /* 0x000fd60000000000 */
[----:B------:R-:W0:Y:S01]  /*0540*/  @!P3 LDC.64 R16, c[0x0][0x388] ;  /* 0x0000e200ff10bb82 */ /* 0x000e220000000a00 */
[----:B------:R-:W-:Y:S01]  /*0550*/  ISETP.GE.U32.OR P2, PT, R26, UR8, P1 ;  /* 0x000000081a007c0c */ /* 0x000fe20008f46470 */
[----:B------:R-:W-:Y:S02]  /*0560*/  HFMA2 R26, -RZ, RZ, 0, 0 ;  /* 0x00000000ff1a7431 */ /* 0x000fe400000001ff */
[----:B0-----:R-:W-:Y:S01]  /*0570*/  @!P3 IMAD.WIDE R16, R25, 0x4, R16 ;  /* 0x000000041910b825 */ /* 0x001fe200078e0210 */
[----:B----4-:R-:W-:Y:S04]  /*0580*/  STS [R7], R24 ;  /* 0x0000001807007388 */ /* 0x010fe80000000800 */
[----:B--2---:R-:W-:Y:S01]  /*0590*/  STS [R9], R28 ;  /* 0x0000001c09007388 */ /* 0x004fe20000000800 */
[----:B------:R-:W-:Y:S06]  /*05a0*/  BAR.SYNC.DEFER_BLOCKING 0x0 ;  /* 0x0000000000007b1d */ /* 0x000fec0000010000 */
[----:B------:R-:W-:Y:S04]  /*05b0*/  LDS R22, [R10] ;  /* 0x000000000a167984 */ /* 0x000fe80000000800 */
[----:B------:R-:W0:Y:S04]  /*05c0*/  LDS.64 R18, [R8] ;  /* 0x0000000008127984 */ /* 0x000e280000000a00 */
[----:B------:R-:W1:Y:S01]  /*05d0*/  LDS R27, [R10+0x8] ;  /* 0x000008000a1b7984 */ /* 0x000e620000000800 */
[----:B------:R-:W-:Y:S06]  /*05e0*/  BAR.SYNC.DEFER_BLOCKING 0x0 ;  /* 0x0000000000007b1d */ /* 0x000fec0000010000 */
[----:B------:R-:W2:Y:S01]  /*05f0*/  @!P3 LDG.E R26, desc[UR10][R16.64] ;  /* 0x0000000a101ab981 */ /* 0x000ea2000c1e1900 */
[----:B0-----:R-:W-:Y:S01]  /*0600*/  FFMA R18, R18, R22, R29 ;  /* 0x0000001612127223 */ /* 0x001fe2000000001d */
[----:B------:R-:W-:-:S06]  /*0610*/  IMAD.MOV.U32 R22, RZ, RZ, RZ ;  /* 0x000000ffff167224 */ /* 0x000fcc00078e00ff */
[----:B------:R-:W3:Y:S01]  /*0620*/  @!P2 LDG.E R22, desc[UR10][R14.64+0x10] ;  /* 0x0000100a0e16a981 */ /* 0x000ee2000c1e1900 */
[----:B------:R-:W-:-:S05]  /*0630*/  VIADD R28, R4, 0x6 ;  /* 0x00000006041c7836 */ /* 0x000fca0000000000 */
[----:B------:R-:W-:Y:S01]  /*0640*/  ISETP.GE.U32.OR P0, PT, R28, UR8, P0 ;  /* 0x000000081c007c0c */ /* 0x000fe20008706470 */
[----:B-1----:R-:W-:Y:S01]  /*0650*/  FFMA R27, R27, R19, R18 ;  /* 0x000000131b1b7223 */ /* 0x002fe20000000012 */
[----:B------:R-:W-:-:S04]  /*0660*/  IADD3 R24, PT, PT, R20, 0x6, RZ ;  /* 0x0000000614187810 */ /* 0x000fc80007ffe0ff */
[----:B------:R-:W-:-:S07]  /*0670*/  ISETP.GE.U32.OR P2, PT, R24, UR8, P1 ;  /* 0x0000000818007c0c */ /* 0x000fce0008f46470 */
[----:B------:R-:W0:Y:S02]  /*0680*/  @!P0 LDC.64 R18, c[0x0][0x388] ;  /* 0x0000e200ff128b82 */ /* 0x000e240000000a00 */
[----:B0-----:R-:W-:-:S04]  /*0690*/  @!P0 IMAD.WIDE R28, R23, 0x4, R18 ;  /* 0x00000004171c8825 */ /* 0x001fc800078e0212 */
[----:B------:R-:W-:Y:S01]  /*06a0*/  IMAD.MOV.U32 R18, RZ, RZ, RZ ;  /* 0x000000ffff127224 */ /* 0x000fe200078e00ff */
[----:B---3--:R-:W-:Y:S04]  /*06b0*/  STS [R7], R22 ;  /* 0x0000001607007388 */ /* 0x008fe80000000800 */
[----:B--2---:R0:W-:Y:S01]  /*06c0*/  STS [R9], R26 ;  /* 0x0000001a09007388 */ /* 0x0041e20000000800 */
[----:B------:R-:W-:Y:S06]  /*06d0*/  BAR.SYNC.DEFER_BLOCKING 0x0 ;  /* 0x0000000000007b1d */ /* 0x000fec0000010000 */
[----:B------:R-:W-:Y:S04]  /*06e0*/  LDS R22, [R10] ;  /* 0x000000000a167984 */ /* 0x000fe80000000800 */
[----:B------:R-:W-:Y:S04]  /*06f0*/  LDS R24, [R10+0x8] ;  /* 0x000008000a187984 */ /* 0x000fe80000000800 */
[----:B------:R-:W1:Y:S01]  /*0700*/  LDS.64 R16, [R8] ;  /* 0x0000000008107984 */ /* 0x000e620000000a00 */
[----:B------:R-:W-:Y:S01]  /*0710*/  BAR.SYNC.DEFER_BLOCKING 0x0 ;  /* 0x0000000000007b1d */ /* 0x000fe20000010000 */
[----:B0-----:R-:W-:-:S06]  /*0720*/  MOV R26, RZ ;  /* 0x000000ff001a7202 */ /* 0x001fcc0000000f00 */
[----:B------:R-:W2:Y:S04]  /*0730*/  @!P2 LDG.E R26, desc[UR10][R14.64+0x18] ;  /* 0x0000180a0e1aa981 */ /* 0x000ea8000c1e1900 */
[----:B------:R-:W3:Y:S01]  /*0740*/  @!P0 LDG.E R18, desc[UR10][R28.64] ;  /* 0x0000000a1c128981 */ /* 0x000ee2000c1e1900 */
[----:B------:R-:W-:-:S04]  /*0750*/  UIADD3 UR6, UPT, UPT, UR6, 0x4, URZ ;  /* 0x0000000406067890 */ /* 0x000fc8000fffe0ff */
[----:B------:R-:W-:Y:S01]  /*0760*/  UISETP.NE.AND UP0, UPT, UR6, URZ, UPT ;  /* 0x000000ff0600728c */ /* 0x000fe2000bf05270 */
[----:B-1----:R-:W-:-:S04]  /*0770*/  FFMA R27, R16, R22, R27 ;  /* 0x00000016101b7223 */ /* 0x002fc8000000001b */
[----:B------:R-:W-:Y:S01]  /*0780*/  FFMA R17, R24, R17, R27 ;  /* 0x0000001118117223 */ /* 0x000fe2000000001b */
[----:B------:R-:W-:Y:S01]  /*0790*/  IADD3 R4, PT, PT, R4, 0x8, RZ ;  /* 0x0000000804047810 */ /* 0x000fe20007ffe0ff */
[----:B------:R-:W-:Y:S01]  /*07a0*/  VIADD R13, R13, 0x8 ;  /* 0x000000080d0d7836 */ /* 0x000fe20000000000 */
[----:B------:R-:W-:Y:S01]  /*07b0*/  IADD3 R20, PT, PT, R20, 0x8, RZ ;  /* 0x0000000814147810 */ /* 0x000fe20007ffe0ff */
[C---:B------:R-:W-:Y:S01]  /*07c0*/  IMAD R25, R12.reuse, 0x8, R25 ;  /* 0x000000080c197824 */ /* 0x040fe200078e0219 */
[C---:B------:R-:W-:Y:S02]  /*07d0*/  LEA R11, R12.reuse, R11, 0x3 ;  /* 0x0000000b0c0b7211 */ /* 0x040fe400078e18ff */
[C---:B------:R-:W-:Y:S02]  /*07e0*/  LEA R21, R12.reuse, R21, 0x3 ;  /* 0x000000150c157211 */ /* 0x040fe400078e18ff */
[----:B------:R-:W-:Y:S01]  /*07f0*/  LEA R23, R12, R23, 0x3 ;  /* 0x000000170c177211 */ /* 0x000fe200078e18ff */
[----:B--2---:R-:W-:Y:S04]  /*0800*/  STS [R7], R26 ;  /* 0x0000001a07007388 */ /* 0x004fe80000000800 */
[----:B---3--:R-:W-:Y:S01]  /*0810*/  STS [R9], R18 ;  /* 0x0000001209007388 */ /* 0x008fe20000000800 */
[----:B------:R-:W-:Y:S06]  /*0820*/  BAR.SYNC.DEFER_BLOCKING 0x0 ;  /* 0x0000000000007b1d */ /* 0x000fec0000010000 */
[----:B------:R-:W-:Y:S04]  /*0830*/  LDS R15, [R10] ;  /* 0x000000000a0f7984 */ /* 0x000fe80000000800 */
[----:B------:R-:W0:Y:S04]  /*0840*/  LDS.64 R18, [R8] ;  /* 0x0000000008127984 */ /* 0x000e280000000a00 */
[----:B------:R-:W1:Y:S01]  /*0850*/  LDS R29, [R10+0x8] ;  /* 0x000008000a1d7984 */ /* 0x000e620000000800 */
[----:B0-----:R-:W-:-:S04]  /*0860*/  FFMA R14, R18, R15, R17 ;  /* 0x0000000f120e7223 */ /* 0x001fc80000000011 */
[----:B-1----:R-:W-:Y:S01]  /*0870*/  FFMA R27, R29, R19, R14 ;  /* 0x000000131d1b7223 */ /* 0x002fe2000000000e */
[----:B------:R-:W-:Y:S06]  /*0880*/  BAR.SYNC.DEFER_BLOCKING 0x0 ;  /* 0x0000000000007b1d */ /* 0x000fec0000010000 */
[----:B------:R-:W-:Y:S05]  /*0890*/  BRA.U UP0, `(.L_x_2) ;  /* 0xfffffff900a07547 */ /* 0x000fea000b83ffff */
[----:B------:R-:W-:-:S07]  /*08a0*/  MOV R11, UR4 ;  /* 0x00000004000b7c02 */ /* 0x000fce0008000f00 */
.L_x_1:
[----:B------:R-:W-:-:S09]  /*08b0*/  UISETP.NE.AND UP0, UPT, UR7, URZ, UPT ;  /* 0x000000ff0700728c */ /* 0x000fd2000bf05270 */
[----:B------:R-:W-:Y:S05]  /*08c0*/  BRA.U !UP0, `(.L_x_0) ;  /* 0x0000000108987547 */ /* 0x000fea000b800000 */
[----:B------:R-:W0:Y:S01]  /*08d0*/  LDCU UR4, c[0x0][0x39c] ;  /* 0x00007380ff0477ac */ /* 0x000e220008000800 */
[----:B------:R-:W1:Y:S01]  /*08e0*/  LDC R4, c[0x0][0x39c] ;  /* 0x0000e700ff047b82 */ /* 0x000e620000000800 */
[C---:B------:R-:W-:Y:S01]  /*08f0*/  IMAD R0, R11.reuse, 0x2, R0 ;  /* 0x000000020b007824 */ /* 0x040fe200078e0200 */
[----:B------:R-:W-:Y:S01]  /*0900*/  LEA R11, R11, R3, 0x1 ;  /* 0x000000030b0b7211 */ /* 0x000fe200078e08ff */
[----:B------:R-:W2:Y:S04]  /*0910*/  LDCU UR5, c[0x0][0x3a0] ;  /* 0x00007400ff0577ac */ /* 0x000ea80008000800 */
[----:B------:R-:W-:Y:S01]  /*0920*/  IMAD R21, R6, UR8, R11 ;  /* 0x0000000806157c24 */ /* 0x000fe2000f8e020b */
[----:B------:R-:W3:Y:S01]  /*0930*/  LDC.64 R12, c[0x0][0x380] ;  /* 0x0000e000ff0c7b82 */ /* 0x000ee20000000a00 */
[----:B------:R-:W4:Y:S01]  /*0940*/  LDCU UR6, c[0x0][0x398] ;  /* 0x00007300ff0677ac */ /* 0x000f220008000800 */
[----:B------:R-:W-:Y:S01]  /*0950*/  UIADD3 UR7, UPT, UPT, -UR7, URZ, URZ ;  /* 0x000000ff07077290 */ /* 0x000fe2000fffe1ff */
[----:B0-----:R-:W-:-:S05]  /*0960*/  IMAD R3, R0, UR4, R3 ;  /* 0x0000000400037c24 */ /* 0x001fca000f8e0203 */
[----:B--2---:R-:W-:-:S07]  /*0970*/  LEA R19, R2, R3, 0x1 ;  /* 0x0000000302137211 */ /* 0x004fce00078e08ff */
.L_x_3:
[----:B------:R-:W-:Y:S01]  /*0980*/  ISETP.GE.U32.AND P0, PT, R0, UR5, PT ;  /* 0x0000000500007c0c */ /* 0x000fe2000bf06070 */
[----:B------:R-:W-:Y:S02]  /*0990*/  HFMA2 R20, -RZ, RZ, 0, 0 ;  /* 0x00000000ff147431 */ /* 0x000fe400000001ff */
[----:B------:R-:W-:Y:S01]  /*09a0*/  IMAD.MOV.U32 R18, RZ, RZ, RZ ;  /* 0x000000ffff127224 */ /* 0x000fe200078e00ff */
[----:B-1----:R-:W-:Y:S01]  /*09b0*/  ISETP.GE.OR P1, PT, R5, R4, P0 ;  /* 0x000000040500720c */ /* 0x002fe20000726670 */
[----:B---3--:R-:W-:Y:S01]  /*09c0*/  IMAD.WIDE R2, R21, 0x4, R12 ;  /* 0x0000000415027825 */ /* 0x008fe200078e020c */
[----:B------:R-:W-:-:S04]  /*09d0*/  ISETP.GE.U32.AND P0, PT, R11, UR5, PT ;  /* 0x000000050b007c0c */ /* 0x000fc8000bf06070 */
[----:B----4-:R-:W-:-:S07]  /*09e0*/  ISETP.GE.OR P0, PT, R6, UR6, P0 ;  /* 0x0000000606007c0c */ /* 0x010fce0008706670 */
[----:B------:R-:W0:Y:S06]  /*09f0*/  @!P1 LDC.64 R14, c[0x0][0x388] ;  /* 0x0000e200ff0e9b82 */ /* 0x000e2c0000000a00 */
[----:B------:R-:W2:Y:S01]  /*0a00*/  @!P0 LDG.E R18, desc[UR10][R2.64] ;  /* 0x0000000a02128981 */ /* 0x000ea2000c1e1900 */
[----:B0-----:R-:W-:-:S05]  /*0a10*/  @!P1 IMAD.WIDE R14, R19, 0x4, R14 ;  /* 0x00000004130e9825 */ /* 0x001fca00078e020e */
[----:B------:R-:W3:Y:S01]  /*0a20*/  @!P1 LDG.E R20, desc[UR10][R14.64] ;  /* 0x0000000a0e149981 */ /* 0x000ee2000c1e1900 */
[----:B------:R-:W-:-:S04]  /*0a30*/  UIADD3 UR7, UPT, UPT, UR7, 0x1, URZ ;  /* 0x0000000107077890 */ /* 0x000fc8000fffe0ff */
[----:B------:R-:W-:Y:S01]  /*0a40*/  UISETP.NE.AND UP0, UPT, UR7, URZ, UPT ;  /* 0x000000ff0700728c */ /* 0x000fe2000bf05270 */
[----:B------:R-:W-:Y:S01]  /*0a50*/  IADD3 R0, PT, PT, R0, 0x2, RZ ;  /* 0x0000000200007810 */ /* 0x000fe20007ffe0ff */
[----:B------:R-:W-:Y:S01]  /*0a60*/  VIADD R21, R21, 0x2 ;  /* 0x0000000215157836 */ /* 0x000fe20000000000 */
[----:B------:R-:W-:Y:S02]  /*0a70*/  IADD3 R11, PT, PT, R11, 0x2, RZ ;  /* 0x000000020b0b7810 */ /* 0x000fe40007ffe0ff */
        /* <DEDUP_REMOVED lines=11> */
.L_x_0:
[----:B------:R-:W0:Y:S02]  /*0b30*/  LDCU.64 UR8, c[0x0][0x398] ;  /* 0x00007300ff0877ac */ /* 0x000e240008000a00 */
[----:B0-----:R-:W-:-:S04]  /*0b40*/  ISETP.GE.AND P0, PT, R5, UR9, PT ;  /* 0x0000000905007c0c */ /* 0x001fc8000bf06270 */
[----:B------:R-:W-:-:S13]  /*0b50*/  ISETP.GE.OR P0, PT, R6, UR8, P0 ;  /* 0x0000000806007c0c */ /* 0x000fda0008706670 */
[----:B------:R-:W-:Y:S05]  /*0b60*/  @P0 EXIT ;  /* 0x000000000000094d */ /* 0x000fea0003800000 */
[----:B------:R-:W0:Y:S01]  /*0b70*/  LDC.64 R2, c[0x0][0x390] ;  /* 0x0000e400ff027b82 */ /* 0x000e220000000a00 */
[----:B------:R-:W-:-:S04]  /*0b80*/  IMAD R5, R6, UR9, R5 ;  /* 0x0000000906057c24 */ /* 0x000fc8000f8e0205 */
[----:B0-----:R-:W-:-:S05]  /*0b90*/  IMAD.WIDE R2, R5, 0x4, R2 ;  /* 0x0000000405027825 */ /* 0x001fca00078e0202 */
[----:B------:R-:W-:Y:S01]  /*0ba0*/  STG.E desc[UR10][R2.64], R27 ;  /* 0x0000001b02007986 */ /* 0x000fe2000c10190a */
[----:B------:R-:W-:Y:S05]  /*0bb0*/  EXIT ;  /* 0x000000000000794d */ /* 0x000fea0003800000 */
.L_x_4:
[----:B------:R-:W-:-:S00]  /*0bc0*/  BRA `(.L_x_4) ;  /* 0xfffffffc00fc7947 */ /* 0x000fc0000383ffff */
[----:B------:R-:W-:-:S00]  /*0bd0*/  NOP ;  /* 0x0000000000007918 */ /* 0x000fc00000000000 */
        /* <DEDUP_REMOVED lines=10> */
.L_x_10:


//--------------------- .text._Z19naive_matmul_kernelPfS_S_iii --------------------------
	.section	.text._Z19naive_matmul_kernelPfS_S_iii,"ax",@progbits
	.align	128
        .global         _Z19naive_matmul_kernelPfS_S_iii
        .type           _Z19naive_matmul_kernelPfS_S_iii,@function
        .size           _Z19naive_matmul_kernelPfS_S_iii,(.L_x_11 - _Z19naive_matmul_kernelPfS_S_iii)
        .other          _Z19naive_matmul_kernelPfS_S_iii,@"STO_CUDA_ENTRY STV_DEFAULT"
_Z19naive_matmul_kernelPfS_S_iii:
.text._Z19naive_matmul_kernelPfS_S_iii:
[----:B------:R-:W-:Y:S01]  /*0000*/  LDC R1, c[0x0][0x37c] ;  /* 0x0000df00ff017b82 */ /* 0x000fe20000000800 */
[----:B------:R-:W0:Y:S01]  /*0010*/  LDCU UR16, c[0x0][0x39c] ;  /* 0x00007380ff1077ac */ /* 0x000e220008000800 */
[----:B------:R-:W1:Y:S06]  /*0020*/  S2R R5, SR_TID.X ;  /* 0x0000000000057919 */ /* 0x000e6c0000002100 */
[----:B------:R-:W1:Y:S08]  /*0030*/  S2UR UR4, SR_CTAID.X ;  /* 0x00000000000479c3 */ /* 0x000e700000002500 */
[----:B------:R-:W1:Y:S01]  /*0040*/  LDC R0, c[0x0][0x360] ;  /* 0x0000d800ff007b82 */ /* 0x000e620000000800 */
[----:B0-----:R-:W-:-:S04]  /*0050*/  IABS R7, UR16 ;  /* 0x0000001000077c13 */ /* 0x001fc80008000000 */
[----:B------:R-:W0:Y:S01]  /*0060*/  I2F.RP R4, R7 ;  /* 0x0000000700047306 */ /* 0x000e220000209400 */
[----:B-1----:R-:W-:Y:S01]  /*0070*/  IMAD R0, R0, UR4, R5 ;  /* 0x0000000400007c24 */ /* 0x002fe2000f8e0205 */
[----:B------:R-:W1:Y:S06]  /*0080*/  LDCU UR4, c[0x0][0x398] ;  /* 0x00007300ff0477ac */ /* 0x000e6c0008000800 */
[----:B0-----:R-:W0:Y:S02]  /*0090*/  MUFU.RCP R4, R4 ;  /* 0x0000000400047308 */ /* 0x001e240000001000 */
[----:B0-----:R-:W-:-:S02]  /*00a0*/  IADD3 R2, PT, PT, R4, 0xffffffe, RZ ;  /* 0x0ffffffe04027810 */ /* 0x001fc40007ffe0ff */
[----:B------:R-:W-:-:S04]  /*00b0*/  IABS R4, R0 ;  /* 0x0000000000047213 */ /* 0x000fc80000000000 */
[----:B------:R0:W2:Y:S02]  /*00c0*/  F2I.FTZ.U32.TRUNC.NTZ R3, R2 ;  /* 0x0000000200037305 */ /* 0x0000a4000021f000 */
[----:B0-----:R-:W-:Y:S01]  /*00d0*/  HFMA2 R2, -RZ, RZ, 0, 0 ;  /* 0x00000000ff027431 */ /* 0x001fe200000001ff */
[----:B--2---:R-:W-:-:S05]  /*00e0*/  IADD3 R6, PT, PT, RZ, -R3, RZ ;  /* 0x80000003ff067210 */ /* 0x004fca0007ffe0ff */
[----:B------:R-:W-:-:S04]  /*00f0*/  IMAD R5, R6, R7, RZ ;  /* 0x0000000706057224 */ /* 0x000fc800078e02ff */
[----:B------:R-:W-:-:S06]  /*0100*/  IMAD.HI.U32 R3, R3, R5, R2 ;  /* 0x0000000503037227 */ /* 0x000fcc00078e0002 */
[----:B------:R-:W-:-:S05]  /*0110*/  IMAD.HI.U32 R3, R3, R4, RZ ;  /* 0x0000000403037227 */ /* 0x000fca00078e00ff */
[----:B------:R-:W-:-:S05]  /*0120*/  IADD3 R5, PT, PT, -R3, RZ, RZ ;  /* 0x000000ff03057210 */ /* 0x000fca0007ffe1ff */
[----:B------:R-:W-:-:S05]  /*0130*/  IMAD R2, R7, R5, R4 ;  /* 0x0000000507027224 */ /* 0x000fca00078e0204 */
[----:B------:R-:W-:-:S13]  /*0140*/  ISETP.GT.U32.AND P2, PT, R7, R2, PT ;  /* 0x000000020700720c */ /* 0x000fda0003f44070 */
[----:B------:R-:W-:Y:S01]  /*0150*/  @!P2 IMAD.IADD R2, R2, 0x1, -R7 ;  /* 0x000000010202a824 */ /* 0x000fe200078e0a07 */
[----:B------:R-:W-:Y:S02]  /*0160*/  @!P2 IADD3 R3, PT, PT, R3, 0x1, RZ ;  /* 0x000000010303a810 */ /* 0x000fe40007ffe0ff */
[----:B------:R-:W-:Y:S02]  /*0170*/  ISETP.NE.AND P2, PT, RZ, UR16, PT ;  /* 0x00000010ff007c0c */ /* 0x000fe4000bf45270 */
[----:B------:R-:W-:Y:S02]  /*0180*/  ISETP.GE.U32.AND P0, PT, R2, R7, PT ;  /* 0x000000070200720c */ /* 0x000fe40003f06070 */
[----:B------:R-:W-:-:S04]  /*0190*/  LOP3.LUT R2, R0, UR16, RZ, 0x3c, !PT ;  /* 0x0000001000027c12 */ /* 0x000fc8000f8e3cff */
[----:B------:R-:W-:-:S07]  /*01a0*/  ISETP.GE.AND P1, PT, R2, RZ, PT ;  /* 0x000000ff0200720c */ /* 0x000fce0003f26270 */
[----:B------:R-:W-:-:S06]  /*01b0*/  @P0 IADD3 R3, PT, PT, R3, 0x1, RZ ;  /* 0x0000000103030810 */ /* 0x000fcc0007ffe0ff */
[----:B------:R-:W-:Y:S02]  /*01c0*/  @!P1 IADD3 R3, PT, PT, -R3, RZ, RZ ;  /* 0x000000ff03039210 */ /* 0x000fe40007ffe1ff */
[----:B------:R-:W-:-:S04]  /*01d0*/  @!P2 LOP3.LUT R3, RZ, UR16, RZ, 0x33, !PT ;  /* 0x00000010ff03ac12 */ /* 0x000fc8000f8e33ff */
[----:B-1----:R-:W-:-:S04]  /*01e0*/  ISETP.GE.AND P0, PT, R3, UR4, PT ;  /* 0x0000000403007c0c */ /* 0x002fc8000bf06270 */
[----:B------:R-:W-:-:S13]  /*01f0*/  ISETP.GT.OR P0, PT, RZ, UR16, P0 ;  /* 0x00000010ff007c0c */ /* 0x000fda0008704670 */
[----:B------:R-:W-:Y:S05]  /*0200*/  @P0 EXIT ;  /* 0x000000000000094d */ /* 0x000fea0003800000 */
[----:B------:R-:W0:Y:S01]  /*0210*/  LDC R14, c[0x0][0x3a0] ;  /* 0x0000e800ff0e7b82 */ /* 0x000e220000000800 */
[----:B------:R-:W1:Y:S01]  /*0220*/  LDCU.64 UR14, c[0x0][0x358] ;  /* 0x00006b00ff0e77ac */ /* 0x000e620008000a00 */
[----:B------:R-:W-:Y:S01]  /*0230*/  IMAD.MOV.U32 R21, RZ, RZ, RZ ;  /* 0x000000ffff157224 */ /* 0x000fe200078e00ff */
[----:B0-----:R-:W-:-:S13]  /*0240*/  ISETP.GE.AND P0, PT, R14, 0x1, PT ;  /* 0x000000010e00780c */ /* 0x001fda0003f06270 */
[----:B-1----:R-:W-:Y:S05]  /*0250*/  @!P0 BRA `(.L_x_5) ;  /* 0x0000000800008947 */ /* 0x002fea0003800000 */
[----:B------:R-:W-:Y:S01]  /*0260*/  ISETP.GE.U32.AND P0, PT, R14, 0x8, PT ;  /* 0x000000080e00780c */ /* 0x000fe20003f06070 */
[----:B------:R-:W-:Y:S01]  /*0270*/  HFMA2 R2, -RZ, RZ, 0, 0 ;  /* 0x00000000ff027431 */ /* 0x000fe200000001ff */
[C---:B------:R-:W-:Y:S01]  /*0280*/  IADD3 R17, PT, PT, -R3.reuse, RZ, RZ ;  /* 0x000000ff03117210 */ /* 0x040fe20007ffe1ff */
[----:B------:R-:W-:Y:S01]  /*0290*/  IMAD R16, R3, R14, RZ ;  /* 0x0000000e03107224 */ /* 0x000fe200078e02ff */
[----:B------:R-:W-:-:S03]  /*02a0*/  MOV R21, RZ ;  /* 0x000000ff00157202 */ /* 0x000fc60000000f00 */
[----:B------:R-:W-:-:S06]  /*02b0*/  IMAD R17, R17, UR16, R0 ;  /* 0x0000001011117c24 */ /* 0x000fcc000f8e0200 */
[----:B------:R-:W-:Y:S05]  /*02c0*/  @!P0 BRA `(.L_x_6) ;  /* 0x0000000000f48947 */ /* 0x000fea0003800000 */
[----:B------:R-:W0:Y:S01]  /*02d0*/  LDCU.64 UR18, c[0x0][0x388] ;  /* 0x00007100ff1277ac */ /* 0x000e220008000a00 */
[----:B------:R-:W-:Y:S01]  /*02e0*/  LOP3.LUT R18, R14, 0x7ffffff8, RZ, 0xc0, !PT ;  /* 0x7ffffff80e127812 */ /* 0x000fe200078ec0ff */
[----:B------:R-:W-:Y:S01]  /*02f0*/  IMAD.MOV.U32 R21, RZ, RZ, RZ ;  /* 0x000000ffff157224 */ /* 0x000fe200078e00ff */
[----:B------:R-:W-:Y:S02]  /*0300*/  MOV R15, R16 ;  /* 0x00000010000f7202 */ /* 0x000fe40000000f00 */
[----:B------:R-:W-:Y:S02]  /*0310*/  MOV R19, R17 ;  /* 0x0000001100137202 */ /* 0x000fe40000000f00 */
[----:B------:R-:W-:Y:S01]  /*0320*/  IADD3 R18, PT, PT, -R18, RZ, RZ ;  /* 0x000000ff12127210 */ /* 0x000fe20007ffe1ff */
[----:B0-----:R-:W-:Y:S02]  /*0330*/  UIMAD.WIDE.U32 UR4, UR16, 0xc, UR18 ;  /* 0x0000000c100478a5 */ /* 0x001fe4000f8e0012 */
[----:B------:R-:W-:-:S02]  /*0340*/  UIMAD.WIDE.U32 UR6, UR16, 0x10, UR18 ;  /* 0x00000010100678a5 */ /* 0x000fc4000f8e0012 */
[----:B------:R-:W-:Y:S02]  /*0350*/  UIMAD.WIDE.U32 UR8, UR16, 0x14, UR18 ;  /* 0x00000014100878a5 */ /* 0x000fe4000f8e0012 */
[----:B------:R-:W-:Y:S02]  /*0360*/  UIMAD.WIDE.U32 UR10, UR16, 0x18, UR18 ;  /* 0x00000018100a78a5 */ /* 0x000fe4000f8e0012 */
[----:B------:R-:W-:-:S12]  /*0370*/  UIMAD.WIDE.U32 UR12, UR16, 0x1c, UR18 ;  /* 0x0000001c100c78a5 */ /* 0x000fd8000f8e0012 */
.L_x_7:
[----:B------:R-:W0:Y:S01]  /*0380*/  LDC.64 R2, c[0x0][0x380] ;  /* 0x0000e000ff027b82 */ /* 0x000e220000000a00 */
[----:B------:R-:W-:Y:S01]  /*0390*/  MOV R4, 0x4 ;  /* 0x0000000400047802 */ /* 0x000fe20000000f00 */
[----:B------:R-:W-:Y:S02]  /*03a0*/  UIMAD.WIDE.U32 UR20, UR16, 0x8, UR18 ;  /* 0x00000008101478a5 */ /* 0x000fe4000f8e0012 */
[----:B------:R-:W-:Y:S02]  /*03b0*/  IMAD.U32 R13, RZ, RZ, UR16 ;  /* 0x00000010ff0d7e24 */ /* 0x000fe4000f8e00ff */
[----:B------:R-:W-:Y:S02]  /*03c0*/  HFMA2 R8, -RZ, RZ, 0, 2.384185791015625e-07 ;  /* 0x00000004ff087431 */ /* 0x000fe400000001ff */
[----:B------:R-:W-:Y:S01]  /*03d0*/  IMAD.WIDE R4, R19, R4, UR18 ;  /* 0x0000001213047e25 */ /* 0x000fe2000f8e0204 */
[----:B------:R-:W-:Y:S02]  /*03e0*/  MOV R6, UR20 ;  /* 0x0000001400067c02 */ /* 0x000fe40008000f00 */
[----:B------:R-:W-:-:S02]  /*03f0*/  MOV R7, UR21 ;  /* 0x0000001500077c02 */ /* 0x000fc40008000f00 */
[----:B------:R1:W2:Y:S01]  /*0400*/  LDG.E R20, desc[UR14][R4.64] ;  /* 0x0000000e04147981 */ /* 0x0002a2000c1e1900 */
[----:B------:R-:W-:Y:S01]  /*0410*/  IMAD.WIDE.U32 R12, R13, 0x4, R4 ;  /* 0x000000040d0c7825 */ /* 0x000fe200078e0004 */
[----:B------:R-:W-:-:S03]  /*0420*/  MOV R10, 0x4 ;  /* 0x00000004000a7802 */ /* 0x000fc60000000f00 */
[----:B------:R-:W-:Y:S01]  /*0430*/  IMAD.WIDE R6, R19, 0x4, R6 ;  /* 0x0000000413067825 */ /* 0x000fe200078e0206 */
[----:B------:R3:W4:Y:S03]  /*0440*/  LDG.E R22, desc[UR14][R12.64] ;  /* 0x0000000e0c167981 */ /* 0x000726000c1e1900 */
[----:B0-----:R-:W-:Y:S01]  /*0450*/  IMAD.WIDE R2, R15, 0x4, R2 ;  /* 0x000000040f027825 */ /* 0x001fe200078e0202 */
[----:B------:R0:W5:Y:S04]  /*0460*/  LDG.E R27, desc[UR14][R6.64] ;  /* 0x0000000e061b7981 */ /* 0x000168000c1e1900 */
[----:B------:R-:W2:Y:S01]  /*0470*/  LDG.E R24, desc[UR14][R2.64] ;  /* 0x0000000e02187981 */ /* 0x000ea2000c1e1900 */
[----:B------:R-:W-:-:S03]  /*0480*/  IMAD.WIDE R8, R19, R8, UR4 ;  /* 0x0000000413087e25 */ /* 0x000fc6000f8e0208 */
[----:B------:R-:W4:Y:S01]  /*0490*/  LDG.E R23, desc[UR14][R2.64+0x4] ;  /* 0x0000040e02177981 */ /* 0x000f22000c1e1900 */
[----:B------:R-:W-:Y:S02]  /*04a0*/  HFMA2 R29, -RZ, RZ, 0, 2.384185791015625e-07 ;  /* 0x00000004ff1d7431 */ /* 0x000fe400000001ff */
[----:B------:R-:W-:Y:S01]  /*04b0*/  IMAD.MOV.U32 R28, RZ, RZ, 0x4 ;  /* 0x00000004ff1c7424 */ /* 0x000fe200078e00ff */
[----:B------:R-:W5:Y:S01]  /*04c0*/  LDG.E R26, desc[UR14][R2.64+0x8] ;  /* 0x0000080e021a7981 */ /* 0x000f62000c1e1900 */
[----:B------:R-:W-:-:S03]  /*04d0*/  IMAD.WIDE R10, R19, R10, UR6 ;  /* 0x00000006130a7e25 */ /* 0x000fc6000f8e020a */
[----:B------:R-:W5:Y:S01]  /*04e0*/  LDG.E R8, desc[UR14][R8.64] ;  /* 0x0000000e08087981 */ /* 0x000f62000c1e1900 */
[----:B-1----:R-:W-:-:S03]  /*04f0*/  IMAD.WIDE R4, R19, R28, UR8 ;  /* 0x0000000813047e25 */ /* 0x002fc6000f8e021c */
[----:B------:R-:W5:Y:S01]  /*0500*/  LDG.E R25, desc[UR14][R2.64+0xc] ;  /* 0x00000c0e02197981 */ /* 0x000f62000c1e1900 */
[----:B---3--:R-:W-:-:S03]  /*0510*/  IMAD.WIDE R12, R19, R29, UR10 ;  /* 0x0000000a130c7e25 */ /* 0x008fc6000f8e021d */
[----:B------:R-:W3:Y:S04]  /*0520*/  LDG.E R11, desc[UR14][R10.64] ;  /* 0x0000000e0a0b7981 */ /* 0x000ee8000c1e1900 */
[----:B------:R-:W3:Y:S01]  /*0530*/  LDG.E R28, desc[UR14][R2.64+0x10] ;  /* 0x0000100e021c7981 */ /* 0x000ee2000c1e1900 */
[----:B0-----:R-:W-:-:S03]  /*0540*/  IMAD.WIDE R6, R19, R29, UR12 ;  /* 0x0000000c13067e25 */ /* 0x001fc6000f8e021d */
[----:B------:R-:W3:Y:S04]  /*0550*/  LDG.E R4, desc[UR14][R4.64] ;  /* 0x0000000e04047981 */ /* 0x000ee8000c1e1900 */
[----:B------:R-:W3:Y:S04]  /*0560*/  LDG.E R9, desc[UR14][R2.64+0x14] ;  /* 0x0000140e02097981 */ /* 0x000ee8000c1e1900 */
[----:B------:R-:W3:Y:S04]  /*0570*/  LDG.E R12, desc[UR14][R12.64] ;  /* 0x0000000e0c0c7981 */ /* 0x000ee8000c1e1900 */
[----:B------:R-:W3:Y:S04]  /*0580*/  LDG.E R29, desc[UR14][R2.64+0x18] ;  /* 0x0000180e021d7981 */ /* 0x000ee8000c1e1900 */
[----:B------:R-:W3:Y:S04]  /*0590*/  LDG.E R5, desc[UR14][R2.64+0x1c] ;  /* 0x00001c0e02057981 */ /* 0x000ee8000c1e1900 */
[----:B------:R-:W3:Y:S01]  /*05a0*/  LDG.E R6, desc[UR14][R6.64] ;  /* 0x0000000e06067981 */ /* 0x000ee2000c1e1900 */
[----:B------:R-:W-:-:S04]  /*05b0*/  IADD3 R18, PT, PT, R18, 0x8, RZ ;  /* 0x0000000812127810 */ /* 0x000fc80007ffe0ff */
[----:B------:R-:W-:Y:S01]  /*05c0*/  ISETP.NE.AND P0, PT, R18, RZ, PT ;  /* 0x000000ff1200720c */ /* 0x000fe20003f05270 */
[----:B------:R-:W-:Y:S02]  /*05d0*/  VIADD R15, R15, 0x8 ;  /* 0x000000080f0f7836 */ /* 0x000fe40000000000 */
[----:B--2---:R-:W-:-:S04]  /*05e0*/  FFMA R20, R24, R20, R21 ;  /* 0x0000001418147223 */ /* 0x004fc80000000015 */
[----:B----4-:R-:W-:-:S04]  /*05f0*/  FFMA R23, R23, R22, R20 ;  /* 0x0000001617177223 */ /* 0x010fc80000000014 */
[----:B-----5:R-:W-:-:S04]  /*0600*/  FFMA R26, R26, R27, R23 ;  /* 0x0000001b1a1a7223 */ /* 0x020fc80000000017 */
[----:B------:R-:W-:-:S04]  /*0610*/  FFMA R25, R25, R8, R26 ;  /* 0x0000000819197223 */ /* 0x000fc8000000001a */
[----:B---3--:R-:W-:Y:S01]  /*0620*/  FFMA R28, R28, R11, R25 ;  /* 0x0000000b1c1c7223 */ /* 0x008fe20000000019 */
[----:B------:R-:W-:-:S03]  /*0630*/  MOV R8, UR16 ;  /* 0x0000001000087c02 */ /* 0x000fc60008000f00 */
[----:B------:R-:W-:Y:S01]  /*0640*/  FFMA R4, R9, R4, R28 ;  /* 0x0000000409047223 */ /* 0x000fe2000000001c */
[----:B------:R-:W-:-:S03]  /*0650*/  LEA R19, R8, R19, 0x3 ;  /* 0x0000001308137211 */ /* 0x000fc600078e18ff */
[----:B------:R-:W-:-:S04]  /*0660*/  FFMA R4, R29, R12, R4 ;  /* 0x0000000c1d047223 */ /* 0x000fc80000000004 */
[----:B------:R-:W-:Y:S01]  /*0670*/  FFMA R21, R5, R6, R4 ;  /* 0x0000000605157223 */ /* 0x000fe20000000004 */
[----:B------:R-:W-:Y:S06]  /*0680*/  @P0 BRA `(.L_x_7) ;  /* 0xfffffffc003c0947 */ /* 0x000fec000383ffff */
[----:B------:R-:W-:-:S07]  /*0690*/  LOP3.LUT R2, R14, 0x7ffffff8, RZ, 0xc0, !PT ;  /* 0x7ffffff80e027812 */ /* 0x000fce00078ec0ff */
.L_x_6:
[----:B------:R-:W-:-:S04]  /*06a0*/  LOP3.LUT R3, R14, 0x7, RZ, 0xc0, !PT ;  /* 0x000000070e037812 */ /* 0x000fc800078ec0ff */
[----:B------:R-:W-:-:S13]  /*06b0*/  ISETP.NE.AND P0, PT, R3, RZ, PT ;  /* 0x000000ff0300720c */ /* 0x000fda0003f05270 */
[----:B------:R-:W-:Y:S05]  /*06c0*/  @!P0 BRA `(.L_x_5) ;  /* 0x0000000000e48947 */ /* 0x000fea0003800000 */
[----:B------:R-:W-:Y:S02]  /*06d0*/  ISETP.GE.U32.AND P0, PT, R3, 0x4, PT ;  /* 0x000000040300780c */ /* 0x000fe40003f06070 */
[----:B------:R-:W-:-:S04]  /*06e0*/  LOP3.LUT R15, R14, 0x3, RZ, 0xc0, !PT ;  /* 0x000000030e0f7812 */ /* 0x000fc800078ec0ff */
[----:B------:R-:W-:-:S07]  /*06f0*/  ISETP.NE.AND P1, PT, R15, RZ, PT ;  /* 0x000000ff0f00720c */ /* 0x000fce0003f25270 */
[----:B------:R-:W-:Y:S06]  /*0700*/  @!P0 BRA `(.L_x_8) ;  /* 0x0000000000648947 */ /* 0x000fec0003800000 */
[----:B------:R-:W0:Y:S01]  /*0710*/  LDC.64 R12, c[0x0][0x388] ;  /* 0x0000e200ff0c7b82 */ /* 0x000e220000000a00 */
[----:B------:R-:W-:Y:S01]  /*0720*/  IMAD R7, R2, UR16, R17 ;  /* 0x0000001002077c24 */ /* 0x000fe2000f8e0211 */
[----:B------:R-:W-:Y:S02]  /*0730*/  MOV R11, UR16 ;  /* 0x00000010000b7c02 */ /* 0x000fe40008000f00 */
[----:B------:R-:W-:-:S04]  /*0740*/  IADD3 R3, PT, PT, R16, R2, RZ ;  /* 0x0000000210037210 */ /* 0x000fc80007ffe0ff */
[----:B------:R-:W1:Y:S01]  /*0750*/  LDC.64 R4, c[0x0][0x380] ;  /* 0x0000e000ff047b82 */ /* 0x000e620000000a00 */
[----:B------:R-:W-:Y:S01]  /*0760*/  MOV R9, UR16 ;  /* 0x0000001000097c02 */ /* 0x000fe20008000f00 */
[----:B0-----:R-:W-:Y:S01]  /*0770*/  IMAD.WIDE R12, R7, 0x4, R12 ;  /* 0x00000004070c7825 */ /* 0x001fe200078e020c */
[----:B------:R-:W-:-:S03]  /*0780*/  MOV R7, UR16 ;  /* 0x0000001000077c02 */ /* 0x000fc60008000f00 */
[----:B------:R-:W-:Y:S02]  /*0790*/  IMAD.WIDE.U32 R10, R11, 0x4, R12 ;  /* 0x000000040b0a7825 */ /* 0x000fe400078e000c */
[----:B------:R-:W2:Y:S02]  /*07a0*/  LDG.E R12, desc[UR14][R12.64] ;  /* 0x0000000e0c0c7981 */ /* 0x000ea4000c1e1900 */
[----:B-1----:R-:W-:-:S04]  /*07b0*/  IMAD.WIDE R4, R3, 0x4, R4 ;  /* 0x0000000403047825 */ /* 0x002fc800078e0204 */
[----:B------:R-:W-:Y:S01]  /*07c0*/  IMAD.WIDE.U32 R6, R7, 0x4, R10 ;  /* 0x0000000407067825 */ /* 0x000fe200078e000a */
[----:B------:R-:W2:Y:S04]  /*07d0*/  LDG.E R18, desc[UR14][R4.64] ;  /* 0x0000000e04127981 */ /* 0x000ea8000c1e1900 */
[----:B------:R-:W3:Y:S01]  /*07e0*/  LDG.E R10, desc[UR14][R10.64] ;  /* 0x0000000e0a0a7981 */ /* 0x000ee2000c1e1900 */
[----:B------:R-:W-:-:S03]  /*07f0*/  IMAD.WIDE.U32 R8, R9, 0x4, R6 ;  /* 0x0000000409087825 */ /* 0x000fc600078e0006 */
[----:B------:R-:W3:Y:S04]  /*0800*/  LDG.E R3, desc[UR14][R4.64+0x4] ;  /* 0x0000040e04037981 */ /* 0x000ee8000c1e1900 */
[----:B------:R-:W4:Y:S04]  /*0810*/  LDG.E R19, desc[UR14][R6.64] ;  /* 0x0000000e06137981 */ /* 0x000f28000c1e1900 */
[----:B------:R-:W4:Y:S04]  /*0820*/  LDG.E R20, desc[UR14][R4.64+0x8] ;  /* 0x0000080e04147981 */ /* 0x000f28000c1e1900 */
[----:B------:R-:W5:Y:S04]  /*0830*/  LDG.E R22, desc[UR14][R4.64+0xc] ;  /* 0x00000c0e04167981 */ /* 0x000f68000c1e1900 */
[----:B------:R-:W5:Y:S01]  /*0840*/  LDG.E R8, desc[UR14][R8.64] ;  /* 0x0000000e08087981 */ /* 0x000f62000c1e1900 */
[----:B------:R-:W-:-:S02]  /*0850*/  VIADD R2, R2, 0x4 ;  /* 0x0000000402027836 */ /* 0x000fc40000000000 */
[----:B--2---:R-:W-:-:S04]  /*0860*/  FFMA R12, R18, R12, R21 ;  /* 0x0000000c120c7223 */ /* 0x004fc80000000015 */
[----:B---3--:R-:W-:-:S04]  /*0870*/  FFMA R3, R3, R10, R12 ;  /* 0x0000000a03037223 */ /* 0x008fc8000000000c */
[----:B----4-:R-:W-:-:S04]  /*0880*/  FFMA R3, R20, R19, R3 ;  /* 0x0000001314037223 */ /* 0x010fc80000000003 */
[----:B-----5:R-:W-:-:S07]  /*0890*/  FFMA R21, R22, R8, R3 ;  /* 0x0000000816157223 */ /* 0x020fce0000000003 */
.L_x_8:
[----:B------:R-:W-:Y:S05]  /*08a0*/  @!P1 BRA `(.L_x_5) ;  /* 0x00000000006c9947 */ /* 0x000fea0003800000 */
[----:B------:R-:W0:Y:S01]  /*08b0*/  LDC.64 R10, c[0x0][0x388] ;  /* 0x0000e200ff0a7b82 */ /* 0x000e220000000a00 */
[----:B------:R-:W-:Y:S02]  /*08c0*/  ISETP.NE.AND P0, PT, R15, 0x1, PT ;  /* 0x000000010f00780c */ /* 0x000fe40003f05270 */
[----:B------:R-:W-:Y:S02]  /*08d0*/  LOP3.LUT R14, R14, 0x1, RZ, 0xc0, !PT ;  /* 0x000000010e0e7812 */ /* 0x000fe400078ec0ff */
[----:B------:R-:W-:Y:S02]  /*08e0*/  MOV R15, UR16 ;  /* 0x00000010000f7c02 */ /* 0x000fe40008000f00 */
[----:B------:R-:W-:Y:S01]  /*08f0*/  ISETP.NE.U32.AND P1, PT, R14, 0x1, PT ;  /* 0x000000010e00780c */ /* 0x000fe20003f25070 */
[----:B------:R-:W1:Y:S06]  /*0900*/  LDC.64 R8, c[0x0][0x380] ;  /* 0x0000e000ff087b82 */ /* 0x000e6c0000000a00 */
[----:B------:R-:W-:Y:S01]  /*0910*/  @P0 IMAD R13, R2, UR16, R17 ;  /* 0x00000010020d0c24 */ /* 0x000fe2000f8e0211 */
[----:B------:R-:W-:Y:S01]  /*0920*/  @P0 IADD3 R3, PT, PT, R16, R2, RZ ;  /* 0x0000000210030210 */ /* 0x000fe20007ffe0ff */
[----:B------:R-:W2:Y:S01]  /*0930*/  LDC.64 R6, c[0x0][0x380] ;  /* 0x0000e000ff067b82 */ /* 0x000ea20000000a00 */
[----:B------:R-:W-:-:S05]  /*0940*/  @P0 IADD3 R2, PT, PT, R2, 0x2, RZ ;  /* 0x0000000202020810 */ /* 0x000fca0007ffe0ff */
[----:B------:R-:W-:Y:S02]  /*0950*/  @!P1 IMAD R17, R2, UR16, R17 ;  /* 0x0000001002119c24 */ /* 0x000fe4000f8e0211 */
[----:B------:R-:W3:Y:S01]  /*0960*/  LDC.64 R4, c[0x0][0x388] ;  /* 0x0000e200ff047b82 */ /* 0x000ee20000000a00 */
[----:B0-----:R-:W-:Y:S01]  /*0970*/  @P0 IMAD.WIDE R10, R13, 0x4, R10 ;  /* 0x000000040d0a0825 */ /* 0x001fe200078e020a */
[----:B------:R-:W-:-:S04]  /*0980*/  @!P1 IADD3 R13, PT, PT, R16, R2, RZ ;  /* 0x00000002100d9210 */ /* 0x000fc80007ffe0ff */
[----:B------:R-:W4:Y:S01]  /*0990*/  @P0 LDG.E R14, desc[UR14][R10.64] ;  /* 0x0000000e0a0e0981 */ /* 0x000f22000c1e1900 */
[----:B-1----:R-:W-:-:S04]  /*09a0*/  @P0 IMAD.WIDE R8, R3, 0x4, R8 ;  /* 0x0000000403080825 */ /* 0x002fc800078e0208 */
[----:B------:R-:W-:Y:S01]  /*09b0*/  @P0 IMAD.WIDE.U32 R2, R15, 0x4, R10 ;  /* 0x000000040f020825 */ /* 0x000fe200078e000a */
[----:B------:R-:W4:Y:S03]  /*09c0*/  @P0 LDG.E R12, desc[UR14][R8.64] ;  /* 0x0000000e080c0981 */ /* 0x000f26000c1e1900 */
[----:B--2---:R-:W-:Y:S01]  /*09d0*/  @!P1 IMAD.WIDE R6, R13, 0x4, R6 ;  /* 0x000000040d069825 */ /* 0x004fe200078e0206 */
[----:B------:R-:W2:Y:S04]  /*09e0*/  @P0 LDG.E R15, desc[UR14][R8.64+0x4] ;  /* 0x0000040e080f0981 */ /* 0x000ea8000c1e1900 */
[----:B------:R-:W2:Y:S01]  /*09f0*/  @P0 LDG.E R2, desc[UR14][R2.64] ;  /* 0x0000000e02020981 */ /* 0x000ea2000c1e1900 */
[----:B---3--:R-:W-:-:S03]  /*0a00*/  @!P1 IMAD.WIDE R4, R17, 0x4, R4 ;  /* 0x0000000411049825 */ /* 0x008fc600078e0204 */
[----:B------:R-:W3:Y:S04]  /*0a10*/  @!P1 LDG.E R6, desc[UR14][R6.64] ;  /* 0x0000000e06069981 */ /* 0x000ee8000c1e1900 */
[----:B------:R-:W3:Y:S01]  /*0a20*/  @!P1 LDG.E R4, desc[UR14][R4.64] ;  /* 0x0000000e04049981 */ /* 0x000ee2000c1e1900 */
[----:B----4-:R-:W-:-:S04]  /*0a30*/  @P0 FFMA R12, R12, R14, R21 ;  /* 0x0000000e0c0c0223 */ /* 0x010fc80000000015 */
[----:B--2---:R-:W-:-:S04]  /*0a40*/  @P0 FFMA R21, R15, R2, R12 ;  /* 0x000000020f150223 */ /* 0x004fc8000000000c */
[----:B---3--:R-:W-:-:S07]  /*0a50*/  @!P1 FFMA R21, R6, R4, R21 ;  /* 0x0000000406159223 */ /* 0x008fce0000000015 */
.L_x_5:
[----:B------:R-:W0:Y:S02]  /*0a60*/  LDC.64 R2, c[0x0][0x390] ;  /* 0x0000e400ff027b82 */ /* 0x000e240000000a00 */
[----:B0-----:R-:W-:-:S05]  /*0a70*/  IMAD.WIDE R2, R0, 0x4, R2 ;  /* 0x0000000400027825 */ /* 0x001fca00078e0202 */
[----:B------:R-:W-:Y:S01]  /*0a80*/  STG.E desc[UR14][R2.64], R21 ;  /* 0x0000001502007986 */ /* 0x000fe2000c10190e */
[----:B------:R-:W-:Y:S05]  /*0a90*/  EXIT ;  /* 0x000000000000794d */ /* 0x000fea0003800000 */
.L_x_9:
        /* <DEDUP_REMOVED lines=14> */
.L_x_11:


//--------------------- .nv.shared._Z19tiled_matmul_kernelPfS_S_iii --------------------------
	.section	.nv.shared._Z19tiled_matmul_kernelPfS_S_iii,"aw",@nobits
	.sectionflags	@""
	.align	4
.nv.shared._Z19tiled_matmul_kernelPfS_S_iii:
	.zero		1056


//--------------------- .nv.shared.reserved.0     --------------------------
	.section	.nv.shared.reserved.0,"aw",@nobits
	.weak		__nv_reservedSMEM_offset_0_alias
	.size		__nv_reservedSMEM_offset_0_alias, 0, 64
	.other		__nv_reservedSMEM_offset_0_alias,@"STO_CUDA_RESERVED_SHARED STV_DEFAULT"
__nv_reservedSMEM_offset_0_alias:
	.zero		0
	.zero		64


//--------------------- .nv.constant0._Z19tiled_matmul_kernelPfS_S_iii --------------------------
	.section	.nv.constant0._Z19tiled_matmul_kernelPfS_S_iii,"a",@progbits
	.sectionflags	@""
	.align	4
.nv.constant0._Z19tiled_matmul_kernelPfS_S_iii:
	.zero		932


//--------------------- .nv.constant0._Z19naive_matmul_kernelPfS_S_iii --------------------------
	.section	.nv.constant0._Z19naive_matmul_kernelPfS_S_iii,"a",@progbits
	.sectionflags	@""
	.align	4
.nv.constant0._Z19naive_matmul_kernelPfS_S_iii:
	.zero		932


//--------------------- SYMBOLS --------------------------

	.type		.nv.reservedSmem.offset0,@object
	.size		.nv.reservedSmem.offset0,0x4
	.type		.nv.reservedSmem.cap,@object
	.size		.nv.reservedSmem.cap,0x4
